//
// Generated by NVIDIA NVVM Compiler
//
// Compiler Build ID: CL-36424714
// Cuda compilation tools, release 13.0, V13.0.88
// Based on NVVM 20.0.0
//

.version 9.0
.target sm_100
.address_size 64

	// .globl	_ZN3cub18CUB_300001_SM_10006detail11EmptyKernelIvEEvv
// _ZZN6exblas5ExDOTEPxPKdS2_jE4l_sa has been demoted
// _ZZN6exblas5ExDOTEPxPKdS2_S2_jE4l_sa has been demoted
.global .align 1 .b8 _ZN34_INTERNAL_cfc809f2_4_k_cu_d093885e4cuda3std3__45__cpo5beginE[1];
.global .align 1 .b8 _ZN34_INTERNAL_cfc809f2_4_k_cu_d093885e4cuda3std3__45__cpo3endE[1];
.global .align 1 .b8 _ZN34_INTERNAL_cfc809f2_4_k_cu_d093885e4cuda3std3__45__cpo6cbeginE[1];
.global .align 1 .b8 _ZN34_INTERNAL_cfc809f2_4_k_cu_d093885e4cuda3std3__45__cpo4cendE[1];
.global .align 1 .b8 _ZN34_INTERNAL_cfc809f2_4_k_cu_d093885e4cuda3std3__45__cpo6rbeginE[1];
.global .align 1 .b8 _ZN34_INTERNAL_cfc809f2_4_k_cu_d093885e4cuda3std3__45__cpo4rendE[1];
.global .align 1 .b8 _ZN34_INTERNAL_cfc809f2_4_k_cu_d093885e4cuda3std3__45__cpo7crbeginE[1];
.global .align 1 .b8 _ZN34_INTERNAL_cfc809f2_4_k_cu_d093885e4cuda3std3__45__cpo5crendE[1];
.global .align 1 .b8 _ZN34_INTERNAL_cfc809f2_4_k_cu_d093885e4cuda3std3__436_GLOBAL__N__cfc809f2_4_k_cu_d093885e6ignoreE[1];
.global .align 1 .b8 _ZN34_INTERNAL_cfc809f2_4_k_cu_d093885e4cuda3std3__419piecewise_constructE[1];
.global .align 1 .b8 _ZN34_INTERNAL_cfc809f2_4_k_cu_d093885e4cuda3std3__48in_placeE[1];
.global .align 1 .b8 _ZN34_INTERNAL_cfc809f2_4_k_cu_d093885e4cuda3std3__420unreachable_sentinelE[1];
.global .align 1 .b8 _ZN34_INTERNAL_cfc809f2_4_k_cu_d093885e4cuda3std3__47nulloptE[1];
.global .align 1 .b8 _ZN34_INTERNAL_cfc809f2_4_k_cu_d093885e4cuda3std3__48unexpectE[1];
.global .align 1 .b8 _ZN34_INTERNAL_cfc809f2_4_k_cu_d093885e4cuda3std6ranges3__45__cpo4swapE[1];
.global .align 1 .b8 _ZN34_INTERNAL_cfc809f2_4_k_cu_d093885e4cuda3std6ranges3__45__cpo9iter_moveE[1];
.global .align 1 .b8 _ZN34_INTERNAL_cfc809f2_4_k_cu_d093885e4cuda3std6ranges3__45__cpo5beginE[1];
.global .align 1 .b8 _ZN34_INTERNAL_cfc809f2_4_k_cu_d093885e4cuda3std6ranges3__45__cpo3endE[1];
.global .align 1 .b8 _ZN34_INTERNAL_cfc809f2_4_k_cu_d093885e4cuda3std6ranges3__45__cpo6cbeginE[1];
.global .align 1 .b8 _ZN34_INTERNAL_cfc809f2_4_k_cu_d093885e4cuda3std6ranges3__45__cpo4cendE[1];
.global .align 1 .b8 _ZN34_INTERNAL_cfc809f2_4_k_cu_d093885e4cuda3std6ranges3__45__cpo7advanceE[1];
.global .align 1 .b8 _ZN34_INTERNAL_cfc809f2_4_k_cu_d093885e4cuda3std6ranges3__45__cpo9iter_swapE[1];
.global .align 1 .b8 _ZN34_INTERNAL_cfc809f2_4_k_cu_d093885e4cuda3std6ranges3__45__cpo4nextE[1];
.global .align 1 .b8 _ZN34_INTERNAL_cfc809f2_4_k_cu_d093885e4cuda3std6ranges3__45__cpo4prevE[1];
.global .align 1 .b8 _ZN34_INTERNAL_cfc809f2_4_k_cu_d093885e4cuda3std6ranges3__45__cpo4dataE[1];
.global .align 1 .b8 _ZN34_INTERNAL_cfc809f2_4_k_cu_d093885e4cuda3std6ranges3__45__cpo5cdataE[1];
.global .align 1 .b8 _ZN34_INTERNAL_cfc809f2_4_k_cu_d093885e4cuda3std6ranges3__45__cpo4sizeE[1];
.global .align 1 .b8 _ZN34_INTERNAL_cfc809f2_4_k_cu_d093885e4cuda3std6ranges3__45__cpo5ssizeE[1];
.global .align 1 .b8 _ZN34_INTERNAL_cfc809f2_4_k_cu_d093885e4cuda3std6ranges3__45__cpo8distanceE[1];
.global .align 1 .b8 _ZN34_INTERNAL_cfc809f2_4_k_cu_d093885e6thrust24THRUST_300001_SM_1000_NS8cuda_cub3parE[1];
.global .align 1 .b8 _ZN34_INTERNAL_cfc809f2_4_k_cu_d093885e6thrust24THRUST_300001_SM_1000_NS8cuda_cub10par_nosyncE[1];
.global .align 1 .b8 _ZN34_INTERNAL_cfc809f2_4_k_cu_d093885e6thrust24THRUST_300001_SM_1000_NS6system6detail10sequential3seqE[1];
.global .align 1 .b8 _ZN34_INTERNAL_cfc809f2_4_k_cu_d093885e6thrust24THRUST_300001_SM_1000_NS12placeholders2_1E[1];
.global .align 1 .b8 _ZN34_INTERNAL_cfc809f2_4_k_cu_d093885e6thrust24THRUST_300001_SM_1000_NS12placeholders2_2E[1];
.global .align 1 .b8 _ZN34_INTERNAL_cfc809f2_4_k_cu_d093885e6thrust24THRUST_300001_SM_1000_NS12placeholders2_3E[1];
.global .align 1 .b8 _ZN34_INTERNAL_cfc809f2_4_k_cu_d093885e6thrust24THRUST_300001_SM_1000_NS12placeholders2_4E[1];
.global .align 1 .b8 _ZN34_INTERNAL_cfc809f2_4_k_cu_d093885e6thrust24THRUST_300001_SM_1000_NS12placeholders2_5E[1];
.global .align 1 .b8 _ZN34_INTERNAL_cfc809f2_4_k_cu_d093885e6thrust24THRUST_300001_SM_1000_NS12placeholders2_6E[1];
.global .align 1 .b8 _ZN34_INTERNAL_cfc809f2_4_k_cu_d093885e6thrust24THRUST_300001_SM_1000_NS12placeholders2_7E[1];
.global .align 1 .b8 _ZN34_INTERNAL_cfc809f2_4_k_cu_d093885e6thrust24THRUST_300001_SM_1000_NS12placeholders2_8E[1];
.global .align 1 .b8 _ZN34_INTERNAL_cfc809f2_4_k_cu_d093885e6thrust24THRUST_300001_SM_1000_NS12placeholders2_9E[1];
.global .align 1 .b8 _ZN34_INTERNAL_cfc809f2_4_k_cu_d093885e6thrust24THRUST_300001_SM_1000_NS12placeholders3_10E[1];
.global .align 1 .b8 _ZN34_INTERNAL_cfc809f2_4_k_cu_d093885e6thrust24THRUST_300001_SM_1000_NS3seqE[1];

.visible .entry _ZN3cub18CUB_300001_SM_10006detail11EmptyKernelIvEEvv()
{


	ret;

}
	// .globl	_ZN3cub18CUB_300001_SM_10006detail8for_each13static_kernelINS2_12policy_hub_t12policy_500_tEmN6thrust24THRUST_300001_SM_1000_NS8cuda_cub20__uninitialized_fill7functorINS7_10device_ptrIxEExEEEEvT0_T1_
.visible .entry _ZN3cub18CUB_300001_SM_10006detail8for_each13static_kernelINS2_12policy_hub_t12policy_500_tEmN6thrust24THRUST_300001_SM_1000_NS8cuda_cub20__uninitialized_fill7functorINS7_10device_ptrIxEExEEEEvT0_T1_(
	.param .u64 _ZN3cub18CUB_300001_SM_10006detail8for_each13static_kernelINS2_12policy_hub_t12policy_500_tEmN6thrust24THRUST_300001_SM_1000_NS8cuda_cub20__uninitialized_fill7functorINS7_10device_ptrIxEExEEEEvT0_T1__param_0,
	.param .align 8 .b8 _ZN3cub18CUB_300001_SM_10006detail8for_each13static_kernelINS2_12policy_hub_t12policy_500_tEmN6thrust24THRUST_300001_SM_1000_NS8cuda_cub20__uninitialized_fill7functorINS7_10device_ptrIxEExEEEEvT0_T1__param_1[16]
)
.maxntid 256
{
	.reg .pred 	%p<4>;
	.reg .b32 	%r<5>;
	.reg .b64 	%rd<18>;

	ld.param.u64 	%rd6, [_ZN3cub18CUB_300001_SM_10006detail8for_each13static_kernelINS2_12policy_hub_t12policy_500_tEmN6thrust24THRUST_300001_SM_1000_NS8cuda_cub20__uninitialized_fill7functorINS7_10device_ptrIxEExEEEEvT0_T1__param_1+8];
	ld.param.u64 	%rd5, [_ZN3cub18CUB_300001_SM_10006detail8for_each13static_kernelINS2_12policy_hub_t12policy_500_tEmN6thrust24THRUST_300001_SM_1000_NS8cuda_cub20__uninitialized_fill7functorINS7_10device_ptrIxEExEEEEvT0_T1__param_1];
	ld.param.u64 	%rd7, [_ZN3cub18CUB_300001_SM_10006detail8for_each13static_kernelINS2_12policy_hub_t12policy_500_tEmN6thrust24THRUST_300001_SM_1000_NS8cuda_cub20__uninitialized_fill7functorINS7_10device_ptrIxEExEEEEvT0_T1__param_0];
	mov.u32 	%r2, %ctaid.x;
	mul.wide.u32 	%rd1, %r2, 512;
	sub.s64 	%rd2, %rd7, %rd1;
	setp.lt.u64 	%p1, %rd2, 512;
	@%p1 bra 	$L__BB1_2;
	mov.u32 	%r4, %tid.x;
	cvta.to.global.u64 	%rd13, %rd5;
	cvt.u64.u32 	%rd14, %r4;
	add.s64 	%rd15, %rd1, %rd14;
	shl.b64 	%rd16, %rd15, 3;
	add.s64 	%rd17, %rd13, %rd16;
	st.global.u64 	[%rd17], %rd6;
	st.global.u64 	[%rd17+2048], %rd6;
	bra.uni 	$L__BB1_6;
$L__BB1_2:
	cvta.to.global.u64 	%rd8, %rd5;
	mov.u32 	%r1, %tid.x;
	cvt.u64.u32 	%rd9, %r1;
	setp.le.u64 	%p2, %rd2, %rd9;
	add.s64 	%rd10, %rd1, %rd9;
	shl.b64 	%rd11, %rd10, 3;
	add.s64 	%rd4, %rd8, %rd11;
	@%p2 bra 	$L__BB1_4;
	st.global.u64 	[%rd4], %rd6;
$L__BB1_4:
	add.s32 	%r3, %r1, 256;
	cvt.u64.u32 	%rd12, %r3;
	setp.le.u64 	%p3, %rd2, %rd12;
	@%p3 bra 	$L__BB1_6;
	st.global.u64 	[%rd4+2048], %rd6;
$L__BB1_6:
	ret;

}
	// .globl	_ZN3cub18CUB_300001_SM_10006detail8for_each13static_kernelINS2_12policy_hub_t12policy_500_tEmN6thrust24THRUST_300001_SM_1000_NS8cuda_cub20__uninitialized_fill7functorINS7_10device_ptrIdEEdEEEEvT0_T1_
.visible .entry _ZN3cub18CUB_300001_SM_10006detail8for_each13static_kernelINS2_12policy_hub_t12policy_500_tEmN6thrust24THRUST_300001_SM_1000_NS8cuda_cub20__uninitialized_fill7functorINS7_10device_ptrIdEEdEEEEvT0_T1_(
	.param .u64 _ZN3cub18CUB_300001_SM_10006detail8for_each13static_kernelINS2_12policy_hub_t12policy_500_tEmN6thrust24THRUST_300001_SM_1000_NS8cuda_cub20__uninitialized_fill7functorINS7_10device_ptrIdEEdEEEEvT0_T1__param_0,
	.param .align 8 .b8 _ZN3cub18CUB_300001_SM_10006detail8for_each13static_kernelINS2_12policy_hub_t12policy_500_tEmN6thrust24THRUST_300001_SM_1000_NS8cuda_cub20__uninitialized_fill7functorINS7_10device_ptrIdEEdEEEEvT0_T1__param_1[16]
)
.maxntid 256
{
	.reg .pred 	%p<4>;
	.reg .b32 	%r<5>;
	.reg .b64 	%rd<16>;
	.reg .b64 	%fd<3>;

	ld.param.f64 	%fd2, [_ZN3cub18CUB_300001_SM_10006detail8for_each13static_kernelINS2_12policy_hub_t12policy_500_tEmN6thrust24THRUST_300001_SM_1000_NS8cuda_cub20__uninitialized_fill7functorINS7_10device_ptrIdEEdEEEEvT0_T1__param_1+8];
	ld.param.u64 	%rd4, [_ZN3cub18CUB_300001_SM_10006detail8for_each13static_kernelINS2_12policy_hub_t12policy_500_tEmN6thrust24THRUST_300001_SM_1000_NS8cuda_cub20__uninitialized_fill7functorINS7_10device_ptrIdEEdEEEEvT0_T1__param_1];
	ld.param.u64 	%rd5, [_ZN3cub18CUB_300001_SM_10006detail8for_each13static_kernelINS2_12policy_hub_t12policy_500_tEmN6thrust24THRUST_300001_SM_1000_NS8cuda_cub20__uninitialized_fill7functorINS7_10device_ptrIdEEdEEEEvT0_T1__param_0];
	mov.u32 	%r2, %ctaid.x;
	mul.wide.u32 	%rd1, %r2, 512;
	sub.s64 	%rd2, %rd5, %rd1;
	setp.lt.u64 	%p1, %rd2, 512;
	@%p1 bra 	$L__BB2_2;
	mov.u32 	%r4, %tid.x;
	cvta.to.global.u64 	%rd11, %rd4;
	cvt.u64.u32 	%rd12, %r4;
	add.s64 	%rd13, %rd1, %rd12;
	shl.b64 	%rd14, %rd13, 3;
	add.s64 	%rd15, %rd11, %rd14;
	st.global.f64 	[%rd15], %fd2;
	st.global.f64 	[%rd15+2048], %fd2;
	bra.uni 	$L__BB2_6;
$L__BB2_2:
	cvta.to.global.u64 	%rd6, %rd4;
	mov.u32 	%r1, %tid.x;
	cvt.u64.u32 	%rd7, %r1;
	setp.le.u64 	%p2, %rd2, %rd7;
	add.s64 	%rd8, %rd1, %rd7;
	shl.b64 	%rd9, %rd8, 3;
	add.s64 	%rd3, %rd6, %rd9;
	@%p2 bra 	$L__BB2_4;
	st.global.f64 	[%rd3], %fd2;
$L__BB2_4:
	add.s32 	%r3, %r1, 256;
	cvt.u64.u32 	%rd10, %r3;
	setp.le.u64 	%p3, %rd2, %rd10;
	@%p3 bra 	$L__BB2_6;
	st.global.f64 	[%rd3+2048], %fd2;
$L__BB2_6:
	ret;

}
	// .globl	_ZN6exblas5ExDOTEPxPKdS2_j
.visible .entry _ZN6exblas5ExDOTEPxPKdS2_j(
	.param .u64 .ptr .align 1 _ZN6exblas5ExDOTEPxPKdS2_j_param_0,
	.param .u64 .ptr .align 1 _ZN6exblas5ExDOTEPxPKdS2_j_param_1,
	.param .u64 .ptr .align 1 _ZN6exblas5ExDOTEPxPKdS2_j_param_2,
	.param .u32 _ZN6exblas5ExDOTEPxPKdS2_j_param_3
)
{
	.reg .pred 	%p<201>;
	.reg .b16 	%rs<36>;
	.reg .b32 	%r<265>;
	.reg .b64 	%rd<425>;
	.reg .b64 	%fd<136>;
	// demoted variable
	.shared .align 8 .b8 _ZZN6exblas5ExDOTEPxPKdS2_jE4l_sa[4992];
	ld.param.u64 	%rd109, [_ZN6exblas5ExDOTEPxPKdS2_j_param_0];
	ld.param.u32 	%r79, [_ZN6exblas5ExDOTEPxPKdS2_j_param_3];
	cvta.to.global.u64 	%rd1, %rd109;
	mov.u32 	%r1, %tid.x;
	shl.b32 	%r80, %r1, 3;
	and.b32  	%r81, %r80, 120;
	mov.u32 	%r82, _ZZN6exblas5ExDOTEPxPKdS2_jE4l_sa;
	add.s32 	%r2, %r82, %r81;
	mov.b64 	%rd110, 0;
	st.shared.u64 	[%r2], %rd110;
	st.shared.u64 	[%r2+128], %rd110;
	st.shared.u64 	[%r2+256], %rd110;
	st.shared.u64 	[%r2+384], %rd110;
	st.shared.u64 	[%r2+512], %rd110;
	st.shared.u64 	[%r2+640], %rd110;
	st.shared.u64 	[%r2+768], %rd110;
	st.shared.u64 	[%r2+896], %rd110;
	st.shared.u64 	[%r2+1024], %rd110;
	st.shared.u64 	[%r2+1152], %rd110;
	st.shared.u64 	[%r2+1280], %rd110;
	st.shared.u64 	[%r2+1408], %rd110;
	st.shared.u64 	[%r2+1536], %rd110;
	st.shared.u64 	[%r2+1664], %rd110;
	st.shared.u64 	[%r2+1792], %rd110;
	st.shared.u64 	[%r2+1920], %rd110;
	st.shared.u64 	[%r2+2048], %rd110;
	st.shared.u64 	[%r2+2176], %rd110;
	st.shared.u64 	[%r2+2304], %rd110;
	st.shared.u64 	[%r2+2432], %rd110;
	st.shared.u64 	[%r2+2560], %rd110;
	st.shared.u64 	[%r2+2688], %rd110;
	st.shared.u64 	[%r2+2816], %rd110;
	st.shared.u64 	[%r2+2944], %rd110;
	st.shared.u64 	[%r2+3072], %rd110;
	st.shared.u64 	[%r2+3200], %rd110;
	st.shared.u64 	[%r2+3328], %rd110;
	st.shared.u64 	[%r2+3456], %rd110;
	st.shared.u64 	[%r2+3584], %rd110;
	st.shared.u64 	[%r2+3712], %rd110;
	st.shared.u64 	[%r2+3840], %rd110;
	st.shared.u64 	[%r2+3968], %rd110;
	st.shared.u64 	[%r2+4096], %rd110;
	st.shared.u64 	[%r2+4224], %rd110;
	st.shared.u64 	[%r2+4352], %rd110;
	st.shared.u64 	[%r2+4480], %rd110;
	st.shared.u64 	[%r2+4608], %rd110;
	st.shared.u64 	[%r2+4736], %rd110;
	st.shared.u64 	[%r2+4864], %rd110;
	bar.sync 	0;
	mov.u32 	%r3, %ctaid.x;
	mov.u32 	%r4, %ntid.x;
	mad.lo.s32 	%r243, %r3, %r4, %r1;
	setp.ge.u32 	%p1, %r243, %r79;
	mov.f64 	%fd120, 0d0000000000000000;
	mov.f64 	%fd128, %fd120;
	mov.f64 	%fd129, %fd120;
	@%p1 bra 	$L__BB3_67;
	mov.u32 	%r83, %nctaid.x;
	mul.lo.s32 	%r6, %r83, %r4;
	mov.f64 	%fd120, 0d0000000000000000;
$L__BB3_2:
	ld.param.u64 	%rd389, [_ZN6exblas5ExDOTEPxPKdS2_j_param_2];
	ld.param.u64 	%rd388, [_ZN6exblas5ExDOTEPxPKdS2_j_param_1];
	cvta.to.global.u64 	%rd111, %rd388;
	mul.wide.u32 	%rd112, %r243, 8;
	add.s64 	%rd113, %rd111, %rd112;
	ld.global.f64 	%fd44, [%rd113];
	cvta.to.global.u64 	%rd114, %rd389;
	add.s64 	%rd115, %rd114, %rd112;
	ld.global.f64 	%fd45, [%rd115];
	mul.f64 	%fd46, %fd44, %fd45;
	add.f64 	%fd4, %fd46, %fd129;
	sub.f64 	%fd47, %fd4, %fd129;
	sub.f64 	%fd48, %fd4, %fd47;
	sub.f64 	%fd49, %fd129, %fd48;
	sub.f64 	%fd50, %fd46, %fd47;
	add.f64 	%fd51, %fd50, %fd49;
	add.f64 	%fd5, %fd51, %fd128;
	sub.f64 	%fd52, %fd5, %fd128;
	sub.f64 	%fd53, %fd5, %fd52;
	sub.f64 	%fd54, %fd128, %fd53;
	sub.f64 	%fd55, %fd51, %fd52;
	add.f64 	%fd56, %fd55, %fd54;
	add.f64 	%fd6, %fd56, %fd120;
	sub.f64 	%fd57, %fd6, %fd120;
	sub.f64 	%fd58, %fd6, %fd57;
	sub.f64 	%fd59, %fd120, %fd58;
	sub.f64 	%fd60, %fd56, %fd57;
	add.f64 	%fd7, %fd60, %fd59;
	setp.eq.f64 	%p2, %fd7, 0d0000000000000000;
	mov.f64 	%fd120, %fd6;
	mov.f64 	%fd128, %fd5;
	mov.f64 	%fd129, %fd4;
	@%p2 bra 	$L__BB3_66;
	{
	.reg .b32 %temp; 
	mov.b64 	{%temp, %r85}, %fd7;
	}
	and.b32  	%r86, %r85, 2146435072;
	setp.eq.s32 	%p3, %r86, 0;
	mul.f64 	%fd61, %fd7, 0d4350000000000000;
	{
	.reg .b32 %temp; 
	mov.b64 	{%temp, %r87}, %fd61;
	}
	and.b32  	%r88, %r87, 2146435072;
	add.s32 	%r89, %r88, -56623104;
	selp.f64 	%fd62, %fd61, %fd7, %p3;
	selp.b32 	%r90, %r89, %r86, %p3;
	setp.eq.f64 	%p4, %fd62, 0d0000000000000000;
	setp.eq.s32 	%p5, %r90, 2146435072;
	or.pred  	%p6, %p4, %p5;
	mov.b32 	%r244, 0;
	@%p6 bra 	$L__BB3_5;
	add.s32 	%r91, %r90, -1071644672;
	shr.s32 	%r92, %r91, 20;
	cvt.u16.u32 	%rs1, %r92;
	mul.hi.s16 	%rs2, %rs1, 18725;
	shr.u16 	%rs3, %rs2, 15;
	shr.s16 	%rs4, %rs2, 4;
	add.s16 	%rs5, %rs4, %rs3;
	cvt.s32.s16 	%r244, %rs5;
$L__BB3_5:
	mul.lo.s32 	%r93, %r244, -56;
	add.s32 	%r94, %r93, 4092;
	shr.u32 	%r95, %r94, 2;
	mad.lo.s32 	%r96, %r95, 4093, %r94;
	abs.s32 	%r97, %r93;
	setp.lt.u32 	%p7, %r97, 217;
	add.s32 	%r98, %r93, 1023;
	selp.b32 	%r99, %r98, %r96, %p7;
	shl.b32 	%r100, %r94, 18;
	selp.b32 	%r101, 1072693248, %r100, %p7;
	mov.b32 	%r102, 0;
	mov.b64 	%fd63, {%r102, %r101};
	shl.b32 	%r103, %r99, 20;
	mov.b64 	%fd64, {%r102, %r103};
	mul.rn.f64 	%fd65, %fd7, %fd64;
	mul.rn.f64 	%fd66, %fd65, %fd63;
	mul.rn.f64 	%fd67, %fd66, %fd63;
	mul.rn.f64 	%fd123, %fd67, %fd63;
	setp.eq.f64 	%p8, %fd123, 0d0000000000000000;
	@%p8 bra 	$L__BB3_18;
	add.s32 	%r245, %r244, 20;
$L__BB3_7:
	cvt.rni.f64.f64 	%fd10, %fd123;
	cvt.rzi.s64.f64 	%rd392, %fd10;
	shl.b32 	%r104, %r245, 7;
	add.s32 	%r13, %r2, %r104;
	ld.shared.u64 	%rd390, [%r13];
$L__BB3_8:
	add.s64 	%rd116, %rd390, %rd392;
	atom.relaxed.shared.cas.b64 	%rd391, [%r13], %rd390, %rd116;
	setp.ne.s64 	%p9, %rd391, %rd390;
	mov.u64 	%rd390, %rd391;
	@%p9 bra 	$L__BB3_8;
	add.s64 	%rd117, %rd391, %rd392;
	min.s64 	%rd118, %rd392, %rd391;
	setp.gt.s64 	%p10, %rd118, 0;
	setp.lt.s64 	%p11, %rd117, 0;
	and.pred  	%p12, %p10, %p11;
	and.b64  	%rd119, %rd392, %rd391;
	setp.lt.s64 	%p13, %rd119, 0;
	setp.gt.s64 	%p14, %rd117, 0;
	and.pred  	%p15, %p13, %p14;
	or.pred  	%p16, %p15, %p12;
	not.pred 	%p17, %p16;
	@%p17 bra 	$L__BB3_17;
	mov.u32 	%r246, %r245;
$L__BB3_11:
	add.s64 	%rd8, %rd391, %rd392;
	shl.b32 	%r105, %r246, 7;
	add.s32 	%r15, %r2, %r105;
	and.b64  	%rd9, %rd8, -72057594037927936;
	ld.shared.u64 	%rd393, [%r15];
$L__BB3_12:
	sub.s64 	%rd120, %rd393, %rd9;
	atom.relaxed.shared.cas.b64 	%rd12, [%r15], %rd393, %rd120;
	setp.ne.s64 	%p18, %rd12, %rd393;
	mov.u64 	%rd393, %rd12;
	@%p18 bra 	$L__BB3_12;
	setp.gt.s64 	%p19, %rd391, 0;
	selp.b64 	%rd121, 256, -256, %p19;
	shr.s64 	%rd122, %rd8, 56;
	add.s64 	%rd392, %rd122, %rd121;
	add.s32 	%r246, %r246, 1;
	setp.gt.u32 	%p20, %r246, 38;
	@%p20 bra 	$L__BB3_17;
	ld.shared.u64 	%rd394, [%r15+128];
$L__BB3_15:
	add.s64 	%rd123, %rd394, %rd392;
	atom.relaxed.shared.cas.b64 	%rd391, [%r15+128], %rd394, %rd123;
	setp.ne.s64 	%p21, %rd391, %rd394;
	mov.u64 	%rd394, %rd391;
	@%p21 bra 	$L__BB3_15;
	add.s64 	%rd125, %rd391, %rd392;
	min.s64 	%rd126, %rd392, %rd391;
	setp.gt.s64 	%p22, %rd126, 0;
	setp.lt.s64 	%p23, %rd125, 0;
	and.pred  	%p24, %p22, %p23;
	and.b64  	%rd127, %rd392, %rd391;
	setp.lt.s64 	%p25, %rd127, 0;
	setp.gt.s64 	%p26, %rd125, 0;
	and.pred  	%p27, %p25, %p26;
	or.pred  	%p28, %p27, %p24;
	@%p28 bra 	$L__BB3_11;
$L__BB3_17:
	sub.f64 	%fd68, %fd123, %fd10;
	mul.f64 	%fd123, %fd68, 0d4370000000000000;
	add.s32 	%r245, %r245, -1;
	setp.neu.f64 	%p29, %fd123, 0d0000000000000000;
	@%p29 bra 	$L__BB3_7;
$L__BB3_18:
	setp.eq.f64 	%p30, %fd4, 0d0000000000000000;
	@%p30 bra 	$L__BB3_34;
	{
	.reg .b32 %temp; 
	mov.b64 	{%temp, %r107}, %fd4;
	}
	and.b32  	%r108, %r107, 2146435072;
	setp.eq.s32 	%p31, %r108, 0;
	mul.f64 	%fd69, %fd4, 0d4350000000000000;
	{
	.reg .b32 %temp; 
	mov.b64 	{%temp, %r109}, %fd69;
	}
	and.b32  	%r110, %r109, 2146435072;
	add.s32 	%r111, %r110, -56623104;
	selp.f64 	%fd70, %fd69, %fd4, %p31;
	selp.b32 	%r112, %r111, %r108, %p31;
	setp.eq.f64 	%p32, %fd70, 0d0000000000000000;
	setp.eq.s32 	%p33, %r112, 2146435072;
	or.pred  	%p34, %p32, %p33;
	mov.b32 	%r247, 0;
	@%p34 bra 	$L__BB3_21;
	add.s32 	%r113, %r112, -1071644672;
	shr.s32 	%r114, %r113, 20;
	cvt.u16.u32 	%rs6, %r114;
	mul.hi.s16 	%rs7, %rs6, 18725;
	shr.u16 	%rs8, %rs7, 15;
	shr.s16 	%rs9, %rs7, 4;
	add.s16 	%rs10, %rs9, %rs8;
	cvt.s32.s16 	%r247, %rs10;
$L__BB3_21:
	mul.lo.s32 	%r115, %r247, -56;
	add.s32 	%r116, %r115, 4092;
	shr.u32 	%r117, %r116, 2;
	mad.lo.s32 	%r118, %r117, 4093, %r116;
	abs.s32 	%r119, %r115;
	setp.lt.u32 	%p35, %r119, 217;
	add.s32 	%r120, %r115, 1023;
	selp.b32 	%r121, %r120, %r118, %p35;
	shl.b32 	%r122, %r116, 18;
	selp.b32 	%r123, 1072693248, %r122, %p35;
	mov.b32 	%r124, 0;
	mov.b64 	%fd71, {%r124, %r123};
	shl.b32 	%r125, %r121, 20;
	mov.b64 	%fd72, {%r124, %r125};
	mul.rn.f64 	%fd73, %fd4, %fd72;
	mul.rn.f64 	%fd74, %fd73, %fd71;
	mul.rn.f64 	%fd75, %fd74, %fd71;
	mul.rn.f64 	%fd124, %fd75, %fd71;
	setp.eq.f64 	%p36, %fd124, 0d0000000000000000;
	@%p36 bra 	$L__BB3_34;
	add.s32 	%r248, %r247, 20;
$L__BB3_23:
	cvt.rni.f64.f64 	%fd14, %fd124;
	cvt.rzi.s64.f64 	%rd397, %fd14;
	shl.b32 	%r126, %r248, 7;
	add.s32 	%r23, %r2, %r126;
	ld.shared.u64 	%rd395, [%r23];
$L__BB3_24:
	add.s64 	%rd128, %rd395, %rd397;
	atom.relaxed.shared.cas.b64 	%rd396, [%r23], %rd395, %rd128;
	setp.ne.s64 	%p37, %rd396, %rd395;
	mov.u64 	%rd395, %rd396;
	@%p37 bra 	$L__BB3_24;
	add.s64 	%rd129, %rd396, %rd397;
	min.s64 	%rd130, %rd397, %rd396;
	setp.gt.s64 	%p38, %rd130, 0;
	setp.lt.s64 	%p39, %rd129, 0;
	and.pred  	%p40, %p38, %p39;
	and.b64  	%rd131, %rd397, %rd396;
	setp.lt.s64 	%p41, %rd131, 0;
	setp.gt.s64 	%p42, %rd129, 0;
	and.pred  	%p43, %p41, %p42;
	or.pred  	%p44, %p43, %p40;
	not.pred 	%p45, %p44;
	@%p45 bra 	$L__BB3_33;
	mov.u32 	%r249, %r248;
$L__BB3_27:
	add.s64 	%rd23, %rd396, %rd397;
	shl.b32 	%r127, %r249, 7;
	add.s32 	%r25, %r2, %r127;
	and.b64  	%rd24, %rd23, -72057594037927936;
	ld.shared.u64 	%rd398, [%r25];
$L__BB3_28:
	sub.s64 	%rd132, %rd398, %rd24;
	atom.relaxed.shared.cas.b64 	%rd27, [%r25], %rd398, %rd132;
	setp.ne.s64 	%p46, %rd27, %rd398;
	mov.u64 	%rd398, %rd27;
	@%p46 bra 	$L__BB3_28;
	setp.gt.s64 	%p47, %rd396, 0;
	selp.b64 	%rd133, 256, -256, %p47;
	shr.s64 	%rd134, %rd23, 56;
	add.s64 	%rd397, %rd134, %rd133;
	add.s32 	%r249, %r249, 1;
	setp.gt.u32 	%p48, %r249, 38;
	@%p48 bra 	$L__BB3_33;
	ld.shared.u64 	%rd399, [%r25+128];
$L__BB3_31:
	add.s64 	%rd135, %rd399, %rd397;
	atom.relaxed.shared.cas.b64 	%rd396, [%r25+128], %rd399, %rd135;
	setp.ne.s64 	%p49, %rd396, %rd399;
	mov.u64 	%rd399, %rd396;
	@%p49 bra 	$L__BB3_31;
	add.s64 	%rd137, %rd396, %rd397;
	min.s64 	%rd138, %rd397, %rd396;
	setp.gt.s64 	%p50, %rd138, 0;
	setp.lt.s64 	%p51, %rd137, 0;
	and.pred  	%p52, %p50, %p51;
	and.b64  	%rd139, %rd397, %rd396;
	setp.lt.s64 	%p53, %rd139, 0;
	setp.gt.s64 	%p54, %rd137, 0;
	and.pred  	%p55, %p53, %p54;
	or.pred  	%p56, %p55, %p52;
	@%p56 bra 	$L__BB3_27;
$L__BB3_33:
	sub.f64 	%fd76, %fd124, %fd14;
	mul.f64 	%fd124, %fd76, 0d4370000000000000;
	add.s32 	%r248, %r248, -1;
	setp.neu.f64 	%p57, %fd124, 0d0000000000000000;
	@%p57 bra 	$L__BB3_23;
$L__BB3_34:
	setp.eq.f64 	%p58, %fd5, 0d0000000000000000;
	@%p58 bra 	$L__BB3_50;
	{
	.reg .b32 %temp; 
	mov.b64 	{%temp, %r129}, %fd5;
	}
	and.b32  	%r130, %r129, 2146435072;
	setp.eq.s32 	%p59, %r130, 0;
	mul.f64 	%fd77, %fd5, 0d4350000000000000;
	{
	.reg .b32 %temp; 
	mov.b64 	{%temp, %r131}, %fd77;
	}
	and.b32  	%r132, %r131, 2146435072;
	add.s32 	%r133, %r132, -56623104;
	selp.f64 	%fd78, %fd77, %fd5, %p59;
	selp.b32 	%r134, %r133, %r130, %p59;
	setp.eq.f64 	%p60, %fd78, 0d0000000000000000;
	setp.eq.s32 	%p61, %r134, 2146435072;
	or.pred  	%p62, %p60, %p61;
	mov.b32 	%r250, 0;
	@%p62 bra 	$L__BB3_37;
	add.s32 	%r135, %r134, -1071644672;
	shr.s32 	%r136, %r135, 20;
	cvt.u16.u32 	%rs11, %r136;
	mul.hi.s16 	%rs12, %rs11, 18725;
	shr.u16 	%rs13, %rs12, 15;
	shr.s16 	%rs14, %rs12, 4;
	add.s16 	%rs15, %rs14, %rs13;
	cvt.s32.s16 	%r250, %rs15;
$L__BB3_37:
	mul.lo.s32 	%r137, %r250, -56;
	add.s32 	%r138, %r137, 4092;
	shr.u32 	%r139, %r138, 2;
	mad.lo.s32 	%r140, %r139, 4093, %r138;
	abs.s32 	%r141, %r137;
	setp.lt.u32 	%p63, %r141, 217;
	add.s32 	%r142, %r137, 1023;
	selp.b32 	%r143, %r142, %r140, %p63;
	shl.b32 	%r144, %r138, 18;
	selp.b32 	%r145, 1072693248, %r144, %p63;
	mov.b32 	%r146, 0;
	mov.b64 	%fd79, {%r146, %r145};
	shl.b32 	%r147, %r143, 20;
	mov.b64 	%fd80, {%r146, %r147};
	mul.rn.f64 	%fd81, %fd5, %fd80;
	mul.rn.f64 	%fd82, %fd81, %fd79;
	mul.rn.f64 	%fd83, %fd82, %fd79;
	mul.rn.f64 	%fd125, %fd83, %fd79;
	setp.eq.f64 	%p64, %fd125, 0d0000000000000000;
	@%p64 bra 	$L__BB3_50;
	add.s32 	%r251, %r250, 20;
$L__BB3_39:
	cvt.rni.f64.f64 	%fd18, %fd125;
	cvt.rzi.s64.f64 	%rd402, %fd18;
	shl.b32 	%r148, %r251, 7;
	add.s32 	%r33, %r2, %r148;
	ld.shared.u64 	%rd400, [%r33];
$L__BB3_40:
	add.s64 	%rd140, %rd400, %rd402;
	atom.relaxed.shared.cas.b64 	%rd401, [%r33], %rd400, %rd140;
	setp.ne.s64 	%p65, %rd401, %rd400;
	mov.u64 	%rd400, %rd401;
	@%p65 bra 	$L__BB3_40;
	add.s64 	%rd141, %rd401, %rd402;
	min.s64 	%rd142, %rd402, %rd401;
	setp.gt.s64 	%p66, %rd142, 0;
	setp.lt.s64 	%p67, %rd141, 0;
	and.pred  	%p68, %p66, %p67;
	and.b64  	%rd143, %rd402, %rd401;
	setp.lt.s64 	%p69, %rd143, 0;
	setp.gt.s64 	%p70, %rd141, 0;
	and.pred  	%p71, %p69, %p70;
	or.pred  	%p72, %p71, %p68;
	not.pred 	%p73, %p72;
	@%p73 bra 	$L__BB3_49;
	mov.u32 	%r252, %r251;
$L__BB3_43:
	add.s64 	%rd38, %rd401, %rd402;
	shl.b32 	%r149, %r252, 7;
	add.s32 	%r35, %r2, %r149;
	and.b64  	%rd39, %rd38, -72057594037927936;
	ld.shared.u64 	%rd403, [%r35];
$L__BB3_44:
	sub.s64 	%rd144, %rd403, %rd39;
	atom.relaxed.shared.cas.b64 	%rd42, [%r35], %rd403, %rd144;
	setp.ne.s64 	%p74, %rd42, %rd403;
	mov.u64 	%rd403, %rd42;
	@%p74 bra 	$L__BB3_44;
	setp.gt.s64 	%p75, %rd401, 0;
	selp.b64 	%rd145, 256, -256, %p75;
	shr.s64 	%rd146, %rd38, 56;
	add.s64 	%rd402, %rd146, %rd145;
	add.s32 	%r252, %r252, 1;
	setp.gt.u32 	%p76, %r252, 38;
	@%p76 bra 	$L__BB3_49;
	ld.shared.u64 	%rd404, [%r35+128];
$L__BB3_47:
	add.s64 	%rd147, %rd404, %rd402;
	atom.relaxed.shared.cas.b64 	%rd401, [%r35+128], %rd404, %rd147;
	setp.ne.s64 	%p77, %rd401, %rd404;
	mov.u64 	%rd404, %rd401;
	@%p77 bra 	$L__BB3_47;
	add.s64 	%rd149, %rd401, %rd402;
	min.s64 	%rd150, %rd402, %rd401;
	setp.gt.s64 	%p78, %rd150, 0;
	setp.lt.s64 	%p79, %rd149, 0;
	and.pred  	%p80, %p78, %p79;
	and.b64  	%rd151, %rd402, %rd401;
	setp.lt.s64 	%p81, %rd151, 0;
	setp.gt.s64 	%p82, %rd149, 0;
	and.pred  	%p83, %p81, %p82;
	or.pred  	%p84, %p83, %p80;
	@%p84 bra 	$L__BB3_43;
$L__BB3_49:
	sub.f64 	%fd84, %fd125, %fd18;
	mul.f64 	%fd125, %fd84, 0d4370000000000000;
	add.s32 	%r251, %r251, -1;
	setp.neu.f64 	%p85, %fd125, 0d0000000000000000;
	@%p85 bra 	$L__BB3_39;
$L__BB3_50:
	setp.eq.f64 	%p86, %fd6, 0d0000000000000000;
	mov.f64 	%fd120, 0d0000000000000000;
	mov.f64 	%fd128, %fd120;
	mov.f64 	%fd129, %fd120;
	@%p86 bra 	$L__BB3_66;
	{
	.reg .b32 %temp; 
	mov.b64 	{%temp, %r151}, %fd6;
	}
	and.b32  	%r152, %r151, 2146435072;
	setp.eq.s32 	%p87, %r152, 0;
	mul.f64 	%fd86, %fd6, 0d4350000000000000;
	{
	.reg .b32 %temp; 
	mov.b64 	{%temp, %r153}, %fd86;
	}
	and.b32  	%r154, %r153, 2146435072;
	add.s32 	%r155, %r154, -56623104;
	selp.f64 	%fd87, %fd86, %fd6, %p87;
	selp.b32 	%r156, %r155, %r152, %p87;
	setp.eq.f64 	%p88, %fd87, 0d0000000000000000;
	setp.eq.s32 	%p89, %r156, 2146435072;
	or.pred  	%p90, %p88, %p89;
	mov.b32 	%r253, 0;
	@%p90 bra 	$L__BB3_53;
	add.s32 	%r157, %r156, -1071644672;
	shr.s32 	%r158, %r157, 20;
	cvt.u16.u32 	%rs16, %r158;
	mul.hi.s16 	%rs17, %rs16, 18725;
	shr.u16 	%rs18, %rs17, 15;
	shr.s16 	%rs19, %rs17, 4;
	add.s16 	%rs20, %rs19, %rs18;
	cvt.s32.s16 	%r253, %rs20;
$L__BB3_53:
	mul.lo.s32 	%r159, %r253, -56;
	add.s32 	%r160, %r159, 4092;
	shr.u32 	%r161, %r160, 2;
	mad.lo.s32 	%r162, %r161, 4093, %r160;
	abs.s32 	%r163, %r159;
	setp.lt.u32 	%p91, %r163, 217;
	add.s32 	%r164, %r159, 1023;
	selp.b32 	%r165, %r164, %r162, %p91;
	shl.b32 	%r166, %r160, 18;
	selp.b32 	%r167, 1072693248, %r166, %p91;
	mov.b32 	%r168, 0;
	mov.b64 	%fd89, {%r168, %r167};
	shl.b32 	%r169, %r165, 20;
	mov.b64 	%fd90, {%r168, %r169};
	mul.rn.f64 	%fd91, %fd6, %fd90;
	mul.rn.f64 	%fd92, %fd91, %fd89;
	mul.rn.f64 	%fd93, %fd92, %fd89;
	mul.rn.f64 	%fd126, %fd93, %fd89;
	setp.eq.f64 	%p92, %fd126, 0d0000000000000000;
	mov.f64 	%fd128, %fd120;
	mov.f64 	%fd129, %fd120;
	@%p92 bra 	$L__BB3_66;
	add.s32 	%r254, %r253, 20;
$L__BB3_55:
	cvt.rni.f64.f64 	%fd22, %fd126;
	cvt.rzi.s64.f64 	%rd407, %fd22;
	shl.b32 	%r170, %r254, 7;
	add.s32 	%r43, %r2, %r170;
	ld.shared.u64 	%rd405, [%r43];
$L__BB3_56:
	add.s64 	%rd152, %rd405, %rd407;
	atom.relaxed.shared.cas.b64 	%rd406, [%r43], %rd405, %rd152;
	setp.ne.s64 	%p93, %rd406, %rd405;
	mov.u64 	%rd405, %rd406;
	@%p93 bra 	$L__BB3_56;
	add.s64 	%rd153, %rd406, %rd407;
	min.s64 	%rd154, %rd407, %rd406;
	setp.gt.s64 	%p94, %rd154, 0;
	setp.lt.s64 	%p95, %rd153, 0;
	and.pred  	%p96, %p94, %p95;
	and.b64  	%rd155, %rd407, %rd406;
	setp.lt.s64 	%p97, %rd155, 0;
	setp.gt.s64 	%p98, %rd153, 0;
	and.pred  	%p99, %p97, %p98;
	or.pred  	%p100, %p99, %p96;
	not.pred 	%p101, %p100;
	@%p101 bra 	$L__BB3_65;
	mov.u32 	%r255, %r254;
$L__BB3_59:
	add.s64 	%rd53, %rd406, %rd407;
	shl.b32 	%r171, %r255, 7;
	add.s32 	%r45, %r2, %r171;
	and.b64  	%rd54, %rd53, -72057594037927936;
	ld.shared.u64 	%rd408, [%r45];
$L__BB3_60:
	sub.s64 	%rd156, %rd408, %rd54;
	atom.relaxed.shared.cas.b64 	%rd57, [%r45], %rd408, %rd156;
	setp.ne.s64 	%p102, %rd57, %rd408;
	mov.u64 	%rd408, %rd57;
	@%p102 bra 	$L__BB3_60;
	setp.gt.s64 	%p103, %rd406, 0;
	selp.b64 	%rd157, 256, -256, %p103;
	shr.s64 	%rd158, %rd53, 56;
	add.s64 	%rd407, %rd158, %rd157;
	add.s32 	%r255, %r255, 1;
	setp.gt.u32 	%p104, %r255, 38;
	@%p104 bra 	$L__BB3_65;
	ld.shared.u64 	%rd409, [%r45+128];
$L__BB3_63:
	add.s64 	%rd159, %rd409, %rd407;
	atom.relaxed.shared.cas.b64 	%rd406, [%r45+128], %rd409, %rd159;
	setp.ne.s64 	%p105, %rd406, %rd409;
	mov.u64 	%rd409, %rd406;
	@%p105 bra 	$L__BB3_63;
	add.s64 	%rd161, %rd406, %rd407;
	min.s64 	%rd162, %rd407, %rd406;
	setp.gt.s64 	%p106, %rd162, 0;
	setp.lt.s64 	%p107, %rd161, 0;
	and.pred  	%p108, %p106, %p107;
	and.b64  	%rd163, %rd407, %rd406;
	setp.lt.s64 	%p109, %rd163, 0;
	setp.gt.s64 	%p110, %rd161, 0;
	and.pred  	%p111, %p109, %p110;
	or.pred  	%p112, %p111, %p108;
	@%p112 bra 	$L__BB3_59;
$L__BB3_65:
	sub.f64 	%fd95, %fd126, %fd22;
	mul.f64 	%fd126, %fd95, 0d4370000000000000;
	add.s32 	%r254, %r254, -1;
	setp.neu.f64 	%p113, %fd126, 0d0000000000000000;
	mov.f64 	%fd128, %fd120;
	mov.f64 	%fd129, %fd120;
	@%p113 bra 	$L__BB3_55;
$L__BB3_66:
	add.s32 	%r243, %r243, %r6;
	setp.lt.u32 	%p114, %r243, %r79;
	@%p114 bra 	$L__BB3_2;
$L__BB3_67:
	setp.eq.f64 	%p115, %fd129, 0d0000000000000000;
	@%p115 bra 	$L__BB3_83;
	{
	.reg .b32 %temp; 
	mov.b64 	{%temp, %r173}, %fd129;
	}
	and.b32  	%r174, %r173, 2146435072;
	setp.eq.s32 	%p116, %r174, 0;
	mul.f64 	%fd96, %fd129, 0d4350000000000000;
	{
	.reg .b32 %temp; 
	mov.b64 	{%temp, %r175}, %fd96;
	}
	and.b32  	%r176, %r175, 2146435072;
	add.s32 	%r177, %r176, -56623104;
	selp.f64 	%fd97, %fd96, %fd129, %p116;
	selp.b32 	%r178, %r177, %r174, %p116;
	setp.eq.f64 	%p117, %fd97, 0d0000000000000000;
	setp.eq.s32 	%p118, %r178, 2146435072;
	or.pred  	%p119, %p117, %p118;
	mov.b32 	%r256, 0;
	@%p119 bra 	$L__BB3_70;
	add.s32 	%r179, %r178, -1071644672;
	shr.s32 	%r180, %r179, 20;
	cvt.u16.u32 	%rs21, %r180;
	mul.hi.s16 	%rs22, %rs21, 18725;
	shr.u16 	%rs23, %rs22, 15;
	shr.s16 	%rs24, %rs22, 4;
	add.s16 	%rs25, %rs24, %rs23;
	cvt.s32.s16 	%r256, %rs25;
$L__BB3_70:
	mul.lo.s32 	%r181, %r256, -56;
	add.s32 	%r182, %r181, 4092;
	shr.u32 	%r183, %r182, 2;
	mad.lo.s32 	%r184, %r183, 4093, %r182;
	abs.s32 	%r185, %r181;
	setp.lt.u32 	%p120, %r185, 217;
	add.s32 	%r186, %r181, 1023;
	selp.b32 	%r187, %r186, %r184, %p120;
	shl.b32 	%r188, %r182, 18;
	selp.b32 	%r189, 1072693248, %r188, %p120;
	mov.b32 	%r190, 0;
	mov.b64 	%fd98, {%r190, %r189};
	shl.b32 	%r191, %r187, 20;
	mov.b64 	%fd99, {%r190, %r191};
	mul.rn.f64 	%fd100, %fd129, %fd99;
	mul.rn.f64 	%fd101, %fd100, %fd98;
	mul.rn.f64 	%fd102, %fd101, %fd98;
	mul.rn.f64 	%fd133, %fd102, %fd98;
	setp.eq.f64 	%p121, %fd133, 0d0000000000000000;
	@%p121 bra 	$L__BB3_83;
	add.s32 	%r257, %r256, 20;
$L__BB3_72:
	cvt.rni.f64.f64 	%fd32, %fd133;
	cvt.rzi.s64.f64 	%rd412, %fd32;
	shl.b32 	%r192, %r257, 7;
	add.s32 	%r54, %r2, %r192;
	ld.shared.u64 	%rd410, [%r54];
$L__BB3_73:
	add.s64 	%rd164, %rd410, %rd412;
	atom.relaxed.shared.cas.b64 	%rd411, [%r54], %rd410, %rd164;
	setp.ne.s64 	%p122, %rd411, %rd410;
	mov.u64 	%rd410, %rd411;
	@%p122 bra 	$L__BB3_73;
	add.s64 	%rd165, %rd411, %rd412;
	min.s64 	%rd166, %rd412, %rd411;
	setp.gt.s64 	%p123, %rd166, 0;
	setp.lt.s64 	%p124, %rd165, 0;
	and.pred  	%p125, %p123, %p124;
	and.b64  	%rd167, %rd412, %rd411;
	setp.lt.s64 	%p126, %rd167, 0;
	setp.gt.s64 	%p127, %rd165, 0;
	and.pred  	%p128, %p126, %p127;
	or.pred  	%p129, %p128, %p125;
	not.pred 	%p130, %p129;
	@%p130 bra 	$L__BB3_82;
	mov.u32 	%r258, %r257;
$L__BB3_76:
	add.s64 	%rd68, %rd411, %rd412;
	shl.b32 	%r193, %r258, 7;
	add.s32 	%r56, %r2, %r193;
	and.b64  	%rd69, %rd68, -72057594037927936;
	ld.shared.u64 	%rd413, [%r56];
$L__BB3_77:
	sub.s64 	%rd168, %rd413, %rd69;
	atom.relaxed.shared.cas.b64 	%rd72, [%r56], %rd413, %rd168;
	setp.ne.s64 	%p131, %rd72, %rd413;
	mov.u64 	%rd413, %rd72;
	@%p131 bra 	$L__BB3_77;
	setp.gt.s64 	%p132, %rd411, 0;
	selp.b64 	%rd169, 256, -256, %p132;
	shr.s64 	%rd170, %rd68, 56;
	add.s64 	%rd412, %rd170, %rd169;
	add.s32 	%r258, %r258, 1;
	setp.gt.u32 	%p133, %r258, 38;
	@%p133 bra 	$L__BB3_82;
	ld.shared.u64 	%rd414, [%r56+128];
$L__BB3_80:
	add.s64 	%rd171, %rd414, %rd412;
	atom.relaxed.shared.cas.b64 	%rd411, [%r56+128], %rd414, %rd171;
	setp.ne.s64 	%p134, %rd411, %rd414;
	mov.u64 	%rd414, %rd411;
	@%p134 bra 	$L__BB3_80;
	add.s64 	%rd173, %rd411, %rd412;
	min.s64 	%rd174, %rd412, %rd411;
	setp.gt.s64 	%p135, %rd174, 0;
	setp.lt.s64 	%p136, %rd173, 0;
	and.pred  	%p137, %p135, %p136;
	and.b64  	%rd175, %rd412, %rd411;
	setp.lt.s64 	%p138, %rd175, 0;
	setp.gt.s64 	%p139, %rd173, 0;
	and.pred  	%p140, %p138, %p139;
	or.pred  	%p141, %p140, %p137;
	@%p141 bra 	$L__BB3_76;
$L__BB3_82:
	sub.f64 	%fd103, %fd133, %fd32;
	mul.f64 	%fd133, %fd103, 0d4370000000000000;
	add.s32 	%r257, %r257, -1;
	setp.neu.f64 	%p142, %fd133, 0d0000000000000000;
	@%p142 bra 	$L__BB3_72;
$L__BB3_83:
	setp.eq.f64 	%p143, %fd128, 0d0000000000000000;
	@%p143 bra 	$L__BB3_99;
	{
	.reg .b32 %temp; 
	mov.b64 	{%temp, %r195}, %fd128;
	}
	and.b32  	%r196, %r195, 2146435072;
	setp.eq.s32 	%p144, %r196, 0;
	mul.f64 	%fd104, %fd128, 0d4350000000000000;
	{
	.reg .b32 %temp; 
	mov.b64 	{%temp, %r197}, %fd104;
	}
	and.b32  	%r198, %r197, 2146435072;
	add.s32 	%r199, %r198, -56623104;
	selp.f64 	%fd105, %fd104, %fd128, %p144;
	selp.b32 	%r200, %r199, %r196, %p144;
	setp.eq.f64 	%p145, %fd105, 0d0000000000000000;
	setp.eq.s32 	%p146, %r200, 2146435072;
	or.pred  	%p147, %p145, %p146;
	mov.b32 	%r259, 0;
	@%p147 bra 	$L__BB3_86;
	add.s32 	%r201, %r200, -1071644672;
	shr.s32 	%r202, %r201, 20;
	cvt.u16.u32 	%rs26, %r202;
	mul.hi.s16 	%rs27, %rs26, 18725;
	shr.u16 	%rs28, %rs27, 15;
	shr.s16 	%rs29, %rs27, 4;
	add.s16 	%rs30, %rs29, %rs28;
	cvt.s32.s16 	%r259, %rs30;
$L__BB3_86:
	mul.lo.s32 	%r203, %r259, -56;
	add.s32 	%r204, %r203, 4092;
	shr.u32 	%r205, %r204, 2;
	mad.lo.s32 	%r206, %r205, 4093, %r204;
	abs.s32 	%r207, %r203;
	setp.lt.u32 	%p148, %r207, 217;
	add.s32 	%r208, %r203, 1023;
	selp.b32 	%r209, %r208, %r206, %p148;
	shl.b32 	%r210, %r204, 18;
	selp.b32 	%r211, 1072693248, %r210, %p148;
	mov.b32 	%r212, 0;
	mov.b64 	%fd106, {%r212, %r211};
	shl.b32 	%r213, %r209, 20;
	mov.b64 	%fd107, {%r212, %r213};
	mul.rn.f64 	%fd108, %fd128, %fd107;
	mul.rn.f64 	%fd109, %fd108, %fd106;
	mul.rn.f64 	%fd110, %fd109, %fd106;
	mul.rn.f64 	%fd134, %fd110, %fd106;
	setp.eq.f64 	%p149, %fd134, 0d0000000000000000;
	@%p149 bra 	$L__BB3_99;
	add.s32 	%r260, %r259, 20;
$L__BB3_88:
	cvt.rni.f64.f64 	%fd36, %fd134;
	cvt.rzi.s64.f64 	%rd417, %fd36;
	shl.b32 	%r214, %r260, 7;
	add.s32 	%r64, %r2, %r214;
	ld.shared.u64 	%rd415, [%r64];
$L__BB3_89:
	add.s64 	%rd176, %rd415, %rd417;
	atom.relaxed.shared.cas.b64 	%rd416, [%r64], %rd415, %rd176;
	setp.ne.s64 	%p150, %rd416, %rd415;
	mov.u64 	%rd415, %rd416;
	@%p150 bra 	$L__BB3_89;
	add.s64 	%rd177, %rd416, %rd417;
	min.s64 	%rd178, %rd417, %rd416;
	setp.gt.s64 	%p151, %rd178, 0;
	setp.lt.s64 	%p152, %rd177, 0;
	and.pred  	%p153, %p151, %p152;
	and.b64  	%rd179, %rd417, %rd416;
	setp.lt.s64 	%p154, %rd179, 0;
	setp.gt.s64 	%p155, %rd177, 0;
	and.pred  	%p156, %p154, %p155;
	or.pred  	%p157, %p156, %p153;
	not.pred 	%p158, %p157;
	@%p158 bra 	$L__BB3_98;
	mov.u32 	%r261, %r260;
$L__BB3_92:
	add.s64 	%rd83, %rd416, %rd417;
	shl.b32 	%r215, %r261, 7;
	add.s32 	%r66, %r2, %r215;
	and.b64  	%rd84, %rd83, -72057594037927936;
	ld.shared.u64 	%rd418, [%r66];
$L__BB3_93:
	sub.s64 	%rd180, %rd418, %rd84;
	atom.relaxed.shared.cas.b64 	%rd87, [%r66], %rd418, %rd180;
	setp.ne.s64 	%p159, %rd87, %rd418;
	mov.u64 	%rd418, %rd87;
	@%p159 bra 	$L__BB3_93;
	setp.gt.s64 	%p160, %rd416, 0;
	selp.b64 	%rd181, 256, -256, %p160;
	shr.s64 	%rd182, %rd83, 56;
	add.s64 	%rd417, %rd182, %rd181;
	add.s32 	%r261, %r261, 1;
	setp.gt.u32 	%p161, %r261, 38;
	@%p161 bra 	$L__BB3_98;
	ld.shared.u64 	%rd419, [%r66+128];
$L__BB3_96:
	add.s64 	%rd183, %rd419, %rd417;
	atom.relaxed.shared.cas.b64 	%rd416, [%r66+128], %rd419, %rd183;
	setp.ne.s64 	%p162, %rd416, %rd419;
	mov.u64 	%rd419, %rd416;
	@%p162 bra 	$L__BB3_96;
	add.s64 	%rd185, %rd416, %rd417;
	min.s64 	%rd186, %rd417, %rd416;
	setp.gt.s64 	%p163, %rd186, 0;
	setp.lt.s64 	%p164, %rd185, 0;
	and.pred  	%p165, %p163, %p164;
	and.b64  	%rd187, %rd417, %rd416;
	setp.lt.s64 	%p166, %rd187, 0;
	setp.gt.s64 	%p167, %rd185, 0;
	and.pred  	%p168, %p166, %p167;
	or.pred  	%p169, %p168, %p165;
	@%p169 bra 	$L__BB3_92;
$L__BB3_98:
	sub.f64 	%fd111, %fd134, %fd36;
	mul.f64 	%fd134, %fd111, 0d4370000000000000;
	add.s32 	%r260, %r260, -1;
	setp.neu.f64 	%p170, %fd134, 0d0000000000000000;
	@%p170 bra 	$L__BB3_88;
$L__BB3_99:
	setp.eq.f64 	%p171, %fd120, 0d0000000000000000;
	@%p171 bra 	$L__BB3_115;
	{
	.reg .b32 %temp; 
	mov.b64 	{%temp, %r217}, %fd120;
	}
	and.b32  	%r218, %r217, 2146435072;
	setp.eq.s32 	%p172, %r218, 0;
	mul.f64 	%fd112, %fd120, 0d4350000000000000;
	{
	.reg .b32 %temp; 
	mov.b64 	{%temp, %r219}, %fd112;
	}
	and.b32  	%r220, %r219, 2146435072;
	add.s32 	%r221, %r220, -56623104;
	selp.f64 	%fd113, %fd112, %fd120, %p172;
	selp.b32 	%r222, %r221, %r218, %p172;
	setp.eq.f64 	%p173, %fd113, 0d0000000000000000;
	setp.eq.s32 	%p174, %r222, 2146435072;
	or.pred  	%p175, %p173, %p174;
	mov.b32 	%r262, 0;
	@%p175 bra 	$L__BB3_102;
	add.s32 	%r223, %r222, -1071644672;
	shr.s32 	%r224, %r223, 20;
	cvt.u16.u32 	%rs31, %r224;
	mul.hi.s16 	%rs32, %rs31, 18725;
	shr.u16 	%rs33, %rs32, 15;
	shr.s16 	%rs34, %rs32, 4;
	add.s16 	%rs35, %rs34, %rs33;
	cvt.s32.s16 	%r262, %rs35;
$L__BB3_102:
	mul.lo.s32 	%r225, %r262, -56;
	add.s32 	%r226, %r225, 4092;
	shr.u32 	%r227, %r226, 2;
	mad.lo.s32 	%r228, %r227, 4093, %r226;
	abs.s32 	%r229, %r225;
	setp.lt.u32 	%p176, %r229, 217;
	add.s32 	%r230, %r225, 1023;
	selp.b32 	%r231, %r230, %r228, %p176;
	shl.b32 	%r232, %r226, 18;
	selp.b32 	%r233, 1072693248, %r232, %p176;
	mov.b32 	%r234, 0;
	mov.b64 	%fd114, {%r234, %r233};
	shl.b32 	%r235, %r231, 20;
	mov.b64 	%fd115, {%r234, %r235};
	mul.rn.f64 	%fd116, %fd120, %fd115;
	mul.rn.f64 	%fd117, %fd116, %fd114;
	mul.rn.f64 	%fd118, %fd117, %fd114;
	mul.rn.f64 	%fd135, %fd118, %fd114;
	setp.eq.f64 	%p177, %fd135, 0d0000000000000000;
	@%p177 bra 	$L__BB3_115;
	add.s32 	%r263, %r262, 20;
$L__BB3_104:
	cvt.rni.f64.f64 	%fd40, %fd135;
	cvt.rzi.s64.f64 	%rd422, %fd40;
	shl.b32 	%r236, %r263, 7;
	add.s32 	%r74, %r2, %r236;
	ld.shared.u64 	%rd420, [%r74];
$L__BB3_105:
	add.s64 	%rd188, %rd420, %rd422;
	atom.relaxed.shared.cas.b64 	%rd421, [%r74], %rd420, %rd188;
	setp.ne.s64 	%p178, %rd421, %rd420;
	mov.u64 	%rd420, %rd421;
	@%p178 bra 	$L__BB3_105;
	add.s64 	%rd189, %rd421, %rd422;
	min.s64 	%rd190, %rd422, %rd421;
	setp.gt.s64 	%p179, %rd190, 0;
	setp.lt.s64 	%p180, %rd189, 0;
	and.pred  	%p181, %p179, %p180;
	and.b64  	%rd191, %rd422, %rd421;
	setp.lt.s64 	%p182, %rd191, 0;
	setp.gt.s64 	%p183, %rd189, 0;
	and.pred  	%p184, %p182, %p183;
	or.pred  	%p185, %p184, %p181;
	not.pred 	%p186, %p185;
	@%p186 bra 	$L__BB3_114;
	mov.u32 	%r264, %r263;
$L__BB3_108:
	add.s64 	%rd98, %rd421, %rd422;
	shl.b32 	%r237, %r264, 7;
	add.s32 	%r76, %r2, %r237;
	and.b64  	%rd99, %rd98, -72057594037927936;
	ld.shared.u64 	%rd423, [%r76];
$L__BB3_109:
	sub.s64 	%rd192, %rd423, %rd99;
	atom.relaxed.shared.cas.b64 	%rd102, [%r76], %rd423, %rd192;
	setp.ne.s64 	%p187, %rd102, %rd423;
	mov.u64 	%rd423, %rd102;
	@%p187 bra 	$L__BB3_109;
	setp.gt.s64 	%p188, %rd421, 0;
	selp.b64 	%rd193, 256, -256, %p188;
	shr.s64 	%rd194, %rd98, 56;
	add.s64 	%rd422, %rd194, %rd193;
	add.s32 	%r264, %r264, 1;
	setp.gt.u32 	%p189, %r264, 38;
	@%p189 bra 	$L__BB3_114;
	ld.shared.u64 	%rd424, [%r76+128];
$L__BB3_112:
	add.s64 	%rd195, %rd424, %rd422;
	atom.relaxed.shared.cas.b64 	%rd421, [%r76+128], %rd424, %rd195;
	setp.ne.s64 	%p190, %rd421, %rd424;
	mov.u64 	%rd424, %rd421;
	@%p190 bra 	$L__BB3_112;
	add.s64 	%rd197, %rd421, %rd422;
	min.s64 	%rd198, %rd422, %rd421;
	setp.gt.s64 	%p191, %rd198, 0;
	setp.lt.s64 	%p192, %rd197, 0;
	and.pred  	%p193, %p191, %p192;
	and.b64  	%rd199, %rd422, %rd421;
	setp.lt.s64 	%p194, %rd199, 0;
	setp.gt.s64 	%p195, %rd197, 0;
	and.pred  	%p196, %p194, %p195;
	or.pred  	%p197, %p196, %p193;
	@%p197 bra 	$L__BB3_108;
$L__BB3_114:
	sub.f64 	%fd119, %fd135, %fd40;
	mul.f64 	%fd135, %fd119, 0d4370000000000000;
	add.s32 	%r263, %r263, -1;
	setp.neu.f64 	%p198, %fd135, 0d0000000000000000;
	@%p198 bra 	$L__BB3_104;
$L__BB3_115:
	bar.sync 	0;
	setp.gt.u32 	%p199, %r1, 38;
	@%p199 bra 	$L__BB3_117;
	shl.b32 	%r238, %r1, 7;
	mov.u32 	%r239, _ZZN6exblas5ExDOTEPxPKdS2_jE4l_sa;
	add.s32 	%r240, %r239, %r238;
	ld.shared.u64 	%rd200, [%r240];
	ld.shared.u64 	%rd201, [%r240+8];
	add.s64 	%rd202, %rd201, %rd200;
	ld.shared.u64 	%rd203, [%r240+16];
	add.s64 	%rd204, %rd203, %rd202;
	ld.shared.u64 	%rd205, [%r240+24];
	add.s64 	%rd206, %rd205, %rd204;
	ld.shared.u64 	%rd207, [%r240+32];
	add.s64 	%rd208, %rd207, %rd206;
	ld.shared.u64 	%rd209, [%r240+40];
	add.s64 	%rd210, %rd209, %rd208;
	ld.shared.u64 	%rd211, [%r240+48];
	add.s64 	%rd212, %rd211, %rd210;
	ld.shared.u64 	%rd213, [%r240+56];
	add.s64 	%rd214, %rd213, %rd212;
	ld.shared.u64 	%rd215, [%r240+64];
	add.s64 	%rd216, %rd215, %rd214;
	ld.shared.u64 	%rd217, [%r240+72];
	add.s64 	%rd218, %rd217, %rd216;
	ld.shared.u64 	%rd219, [%r240+80];
	add.s64 	%rd220, %rd219, %rd218;
	ld.shared.u64 	%rd221, [%r240+88];
	add.s64 	%rd222, %rd221, %rd220;
	ld.shared.u64 	%rd223, [%r240+96];
	add.s64 	%rd224, %rd223, %rd222;
	ld.shared.u64 	%rd225, [%r240+104];
	add.s64 	%rd226, %rd225, %rd224;
	ld.shared.u64 	%rd227, [%r240+112];
	add.s64 	%rd228, %rd227, %rd226;
	ld.shared.u64 	%rd229, [%r240+120];
	add.s64 	%rd230, %rd229, %rd228;
	mad.lo.s32 	%r241, %r3, 39, %r1;
	mul.wide.u32 	%rd231, %r241, 8;
	add.s64 	%rd232, %rd1, %rd231;
	st.global.u64 	[%rd232], %rd230;
$L__BB3_117:
	bar.sync 	0;
	setp.ne.s32 	%p200, %r1, 0;
	@%p200 bra 	$L__BB3_119;
	mul.lo.s32 	%r242, %r3, 39;
	mul.wide.u32 	%rd233, %r242, 8;
	add.s64 	%rd234, %rd1, %rd233;
	ld.global.u64 	%rd235, [%rd234];
	and.b64  	%rd236, %rd235, 72057594037927935;
	st.global.u64 	[%rd234], %rd236;
	shr.s64 	%rd237, %rd235, 56;
	ld.global.u64 	%rd238, [%rd234+8];
	add.s64 	%rd239, %rd238, %rd237;
	and.b64  	%rd240, %rd239, 72057594037927935;
	st.global.u64 	[%rd234+8], %rd240;
	shr.s64 	%rd241, %rd239, 56;
	ld.global.u64 	%rd242, [%rd234+16];
	add.s64 	%rd243, %rd242, %rd241;
	and.b64  	%rd244, %rd243, 72057594037927935;
	st.global.u64 	[%rd234+16], %rd244;
	shr.s64 	%rd245, %rd243, 56;
	ld.global.u64 	%rd246, [%rd234+24];
	add.s64 	%rd247, %rd246, %rd245;
	and.b64  	%rd248, %rd247, 72057594037927935;
	st.global.u64 	[%rd234+24], %rd248;
	shr.s64 	%rd249, %rd247, 56;
	ld.global.u64 	%rd250, [%rd234+32];
	add.s64 	%rd251, %rd250, %rd249;
	and.b64  	%rd252, %rd251, 72057594037927935;
	st.global.u64 	[%rd234+32], %rd252;
	shr.s64 	%rd253, %rd251, 56;
	ld.global.u64 	%rd254, [%rd234+40];
	add.s64 	%rd255, %rd254, %rd253;
	and.b64  	%rd256, %rd255, 72057594037927935;
	st.global.u64 	[%rd234+40], %rd256;
	shr.s64 	%rd257, %rd255, 56;
	ld.global.u64 	%rd258, [%rd234+48];
	add.s64 	%rd259, %rd258, %rd257;
	and.b64  	%rd260, %rd259, 72057594037927935;
	st.global.u64 	[%rd234+48], %rd260;
	shr.s64 	%rd261, %rd259, 56;
	ld.global.u64 	%rd262, [%rd234+56];
	add.s64 	%rd263, %rd262, %rd261;
	and.b64  	%rd264, %rd263, 72057594037927935;
	st.global.u64 	[%rd234+56], %rd264;
	shr.s64 	%rd265, %rd263, 56;
	ld.global.u64 	%rd266, [%rd234+64];
	add.s64 	%rd267, %rd266, %rd265;
	and.b64  	%rd268, %rd267, 72057594037927935;
	st.global.u64 	[%rd234+64], %rd268;
	shr.s64 	%rd269, %rd267, 56;
	ld.global.u64 	%rd270, [%rd234+72];
	add.s64 	%rd271, %rd270, %rd269;
	and.b64  	%rd272, %rd271, 72057594037927935;
	st.global.u64 	[%rd234+72], %rd272;
	shr.s64 	%rd273, %rd271, 56;
	ld.global.u64 	%rd274, [%rd234+80];
	add.s64 	%rd275, %rd274, %rd273;
	and.b64  	%rd276, %rd275, 72057594037927935;
	st.global.u64 	[%rd234+80], %rd276;
	shr.s64 	%rd277, %rd275, 56;
	ld.global.u64 	%rd278, [%rd234+88];
	add.s64 	%rd279, %rd278, %rd277;
	and.b64  	%rd280, %rd279, 72057594037927935;
	st.global.u64 	[%rd234+88], %rd280;
	shr.s64 	%rd281, %rd279, 56;
	ld.global.u64 	%rd282, [%rd234+96];
	add.s64 	%rd283, %rd282, %rd281;
	and.b64  	%rd284, %rd283, 72057594037927935;
	st.global.u64 	[%rd234+96], %rd284;
	shr.s64 	%rd285, %rd283, 56;
	ld.global.u64 	%rd286, [%rd234+104];
	add.s64 	%rd287, %rd286, %rd285;
	and.b64  	%rd288, %rd287, 72057594037927935;
	st.global.u64 	[%rd234+104], %rd288;
	shr.s64 	%rd289, %rd287, 56;
	ld.global.u64 	%rd290, [%rd234+112];
	add.s64 	%rd291, %rd290, %rd289;
	and.b64  	%rd292, %rd291, 72057594037927935;
	st.global.u64 	[%rd234+112], %rd292;
	shr.s64 	%rd293, %rd291, 56;
	ld.global.u64 	%rd294, [%rd234+120];
	add.s64 	%rd295, %rd294, %rd293;
	and.b64  	%rd296, %rd295, 72057594037927935;
	st.global.u64 	[%rd234+120], %rd296;
	shr.s64 	%rd297, %rd295, 56;
	ld.global.u64 	%rd298, [%rd234+128];
	add.s64 	%rd299, %rd298, %rd297;
	and.b64  	%rd300, %rd299, 72057594037927935;
	st.global.u64 	[%rd234+128], %rd300;
	shr.s64 	%rd301, %rd299, 56;
	ld.global.u64 	%rd302, [%rd234+136];
	add.s64 	%rd303, %rd302, %rd301;
	and.b64  	%rd304, %rd303, 72057594037927935;
	st.global.u64 	[%rd234+136], %rd304;
	shr.s64 	%rd305, %rd303, 56;
	ld.global.u64 	%rd306, [%rd234+144];
	add.s64 	%rd307, %rd306, %rd305;
	and.b64  	%rd308, %rd307, 72057594037927935;
	st.global.u64 	[%rd234+144], %rd308;
	shr.s64 	%rd309, %rd307, 56;
	ld.global.u64 	%rd310, [%rd234+152];
	add.s64 	%rd311, %rd310, %rd309;
	and.b64  	%rd312, %rd311, 72057594037927935;
	st.global.u64 	[%rd234+152], %rd312;
	shr.s64 	%rd313, %rd311, 56;
	ld.global.u64 	%rd314, [%rd234+160];
	add.s64 	%rd315, %rd314, %rd313;
	and.b64  	%rd316, %rd315, 72057594037927935;
	st.global.u64 	[%rd234+160], %rd316;
	shr.s64 	%rd317, %rd315, 56;
	ld.global.u64 	%rd318, [%rd234+168];
	add.s64 	%rd319, %rd318, %rd317;
	and.b64  	%rd320, %rd319, 72057594037927935;
	st.global.u64 	[%rd234+168], %rd320;
	shr.s64 	%rd321, %rd319, 56;
	ld.global.u64 	%rd322, [%rd234+176];
	add.s64 	%rd323, %rd322, %rd321;
	and.b64  	%rd324, %rd323, 72057594037927935;
	st.global.u64 	[%rd234+176], %rd324;
	shr.s64 	%rd325, %rd323, 56;
	ld.global.u64 	%rd326, [%rd234+184];
	add.s64 	%rd327, %rd326, %rd325;
	and.b64  	%rd328, %rd327, 72057594037927935;
	st.global.u64 	[%rd234+184], %rd328;
	shr.s64 	%rd329, %rd327, 56;
	ld.global.u64 	%rd330, [%rd234+192];
	add.s64 	%rd331, %rd330, %rd329;
	and.b64  	%rd332, %rd331, 72057594037927935;
	st.global.u64 	[%rd234+192], %rd332;
	shr.s64 	%rd333, %rd331, 56;
	ld.global.u64 	%rd334, [%rd234+200];
	add.s64 	%rd335, %rd334, %rd333;
	and.b64  	%rd336, %rd335, 72057594037927935;
	st.global.u64 	[%rd234+200], %rd336;
	shr.s64 	%rd337, %rd335, 56;
	ld.global.u64 	%rd338, [%rd234+208];
	add.s64 	%rd339, %rd338, %rd337;
	and.b64  	%rd340, %rd339, 72057594037927935;
	st.global.u64 	[%rd234+208], %rd340;
	shr.s64 	%rd341, %rd339, 56;
	ld.global.u64 	%rd342, [%rd234+216];
	add.s64 	%rd343, %rd342, %rd341;
	and.b64  	%rd344, %rd343, 72057594037927935;
	st.global.u64 	[%rd234+216], %rd344;
	shr.s64 	%rd345, %rd343, 56;
	ld.global.u64 	%rd346, [%rd234+224];
	add.s64 	%rd347, %rd346, %rd345;
	and.b64  	%rd348, %rd347, 72057594037927935;
	st.global.u64 	[%rd234+224], %rd348;
	shr.s64 	%rd349, %rd347, 56;
	ld.global.u64 	%rd350, [%rd234+232];
	add.s64 	%rd351, %rd350, %rd349;
	and.b64  	%rd352, %rd351, 72057594037927935;
	st.global.u64 	[%rd234+232], %rd352;
	shr.s64 	%rd353, %rd351, 56;
	ld.global.u64 	%rd354, [%rd234+240];
	add.s64 	%rd355, %rd354, %rd353;
	and.b64  	%rd356, %rd355, 72057594037927935;
	st.global.u64 	[%rd234+240], %rd356;
	shr.s64 	%rd357, %rd355, 56;
	ld.global.u64 	%rd358, [%rd234+248];
	add.s64 	%rd359, %rd358, %rd357;
	and.b64  	%rd360, %rd359, 72057594037927935;
	st.global.u64 	[%rd234+248], %rd360;
	shr.s64 	%rd361, %rd359, 56;
	ld.global.u64 	%rd362, [%rd234+256];
	add.s64 	%rd363, %rd362, %rd361;
	and.b64  	%rd364, %rd363, 72057594037927935;
	st.global.u64 	[%rd234+256], %rd364;
	shr.s64 	%rd365, %rd363, 56;
	ld.global.u64 	%rd366, [%rd234+264];
	add.s64 	%rd367, %rd366, %rd365;
	and.b64  	%rd368, %rd367, 72057594037927935;
	st.global.u64 	[%rd234+264], %rd368;
	shr.s64 	%rd369, %rd367, 56;
	ld.global.u64 	%rd370, [%rd234+272];
	add.s64 	%rd371, %rd370, %rd369;
	and.b64  	%rd372, %rd371, 72057594037927935;
	st.global.u64 	[%rd234+272], %rd372;
	shr.s64 	%rd373, %rd371, 56;
	ld.global.u64 	%rd374, [%rd234+280];
	add.s64 	%rd375, %rd374, %rd373;
	and.b64  	%rd376, %rd375, 72057594037927935;
	st.global.u64 	[%rd234+280], %rd376;
	shr.s64 	%rd377, %rd375, 56;
	ld.global.u64 	%rd378, [%rd234+288];
	add.s64 	%rd379, %rd378, %rd377;
	and.b64  	%rd380, %rd379, 72057594037927935;
	st.global.u64 	[%rd234+288], %rd380;
	shr.s64 	%rd381, %rd379, 56;
	ld.global.u64 	%rd382, [%rd234+296];
	add.s64 	%rd383, %rd382, %rd381;
	and.b64  	%rd384, %rd383, 72057594037927935;
	st.global.u64 	[%rd234+296], %rd384;
	shr.s64 	%rd385, %rd383, 56;
	ld.global.u64 	%rd386, [%rd234+304];
	add.s64 	%rd387, %rd386, %rd385;
	st.global.u64 	[%rd234+304], %rd387;
$L__BB3_119:
	ret;

}
	// .globl	_ZN6exblas5ExDOTEPxPKdS2_S2_j
.visible .entry _ZN6exblas5ExDOTEPxPKdS2_S2_j(
	.param .u64 .ptr .align 1 _ZN6exblas5ExDOTEPxPKdS2_S2_j_param_0,
	.param .u64 .ptr .align 1 _ZN6exblas5ExDOTEPxPKdS2_S2_j_param_1,
	.param .u64 .ptr .align 1 _ZN6exblas5ExDOTEPxPKdS2_S2_j_param_2,
	.param .u64 .ptr .align 1 _ZN6exblas5ExDOTEPxPKdS2_S2_j_param_3,
	.param .u32 _ZN6exblas5ExDOTEPxPKdS2_S2_j_param_4
)
{
	.reg .pred 	%p<201>;
	.reg .b16 	%rs<36>;
	.reg .b32 	%r<265>;
	.reg .b64 	%rd<429>;
	.reg .b64 	%fd<138>;
	// demoted variable
	.shared .align 8 .b8 _ZZN6exblas5ExDOTEPxPKdS2_S2_jE4l_sa[4992];
	ld.param.u64 	%rd110, [_ZN6exblas5ExDOTEPxPKdS2_S2_j_param_0];
	ld.param.u32 	%r79, [_ZN6exblas5ExDOTEPxPKdS2_S2_j_param_4];
	cvta.to.global.u64 	%rd1, %rd110;
	mov.u32 	%r1, %tid.x;
	shl.b32 	%r80, %r1, 3;
	and.b32  	%r81, %r80, 120;
	mov.u32 	%r82, _ZZN6exblas5ExDOTEPxPKdS2_S2_jE4l_sa;
	add.s32 	%r2, %r82, %r81;
	mov.b64 	%rd111, 0;
	st.shared.u64 	[%r2], %rd111;
	st.shared.u64 	[%r2+128], %rd111;
	st.shared.u64 	[%r2+256], %rd111;
	st.shared.u64 	[%r2+384], %rd111;
	st.shared.u64 	[%r2+512], %rd111;
	st.shared.u64 	[%r2+640], %rd111;
	st.shared.u64 	[%r2+768], %rd111;
	st.shared.u64 	[%r2+896], %rd111;
	st.shared.u64 	[%r2+1024], %rd111;
	st.shared.u64 	[%r2+1152], %rd111;
	st.shared.u64 	[%r2+1280], %rd111;
	st.shared.u64 	[%r2+1408], %rd111;
	st.shared.u64 	[%r2+1536], %rd111;
	st.shared.u64 	[%r2+1664], %rd111;
	st.shared.u64 	[%r2+1792], %rd111;
	st.shared.u64 	[%r2+1920], %rd111;
	st.shared.u64 	[%r2+2048], %rd111;
	st.shared.u64 	[%r2+2176], %rd111;
	st.shared.u64 	[%r2+2304], %rd111;
	st.shared.u64 	[%r2+2432], %rd111;
	st.shared.u64 	[%r2+2560], %rd111;
	st.shared.u64 	[%r2+2688], %rd111;
	st.shared.u64 	[%r2+2816], %rd111;
	st.shared.u64 	[%r2+2944], %rd111;
	st.shared.u64 	[%r2+3072], %rd111;
	st.shared.u64 	[%r2+3200], %rd111;
	st.shared.u64 	[%r2+3328], %rd111;
	st.shared.u64 	[%r2+3456], %rd111;
	st.shared.u64 	[%r2+3584], %rd111;
	st.shared.u64 	[%r2+3712], %rd111;
	st.shared.u64 	[%r2+3840], %rd111;
	st.shared.u64 	[%r2+3968], %rd111;
	st.shared.u64 	[%r2+4096], %rd111;
	st.shared.u64 	[%r2+4224], %rd111;
	st.shared.u64 	[%r2+4352], %rd111;
	st.shared.u64 	[%r2+4480], %rd111;
	st.shared.u64 	[%r2+4608], %rd111;
	st.shared.u64 	[%r2+4736], %rd111;
	st.shared.u64 	[%r2+4864], %rd111;
	bar.sync 	0;
	mov.u32 	%r3, %ctaid.x;
	mov.u32 	%r4, %ntid.x;
	mad.lo.s32 	%r243, %r3, %r4, %r1;
	setp.ge.u32 	%p1, %r243, %r79;
	mov.f64 	%fd122, 0d0000000000000000;
	mov.f64 	%fd130, %fd122;
	mov.f64 	%fd131, %fd122;
	@%p1 bra 	$L__BB4_67;
	mov.u32 	%r83, %nctaid.x;
	mul.lo.s32 	%r6, %r83, %r4;
	mov.f64 	%fd122, 0d0000000000000000;
$L__BB4_2:
	ld.param.u64 	%rd393, [_ZN6exblas5ExDOTEPxPKdS2_S2_j_param_3];
	ld.param.u64 	%rd392, [_ZN6exblas5ExDOTEPxPKdS2_S2_j_param_2];
	ld.param.u64 	%rd391, [_ZN6exblas5ExDOTEPxPKdS2_S2_j_param_1];
	cvta.to.global.u64 	%rd112, %rd391;
	mul.wide.u32 	%rd113, %r243, 8;
	add.s64 	%rd114, %rd112, %rd113;
	ld.global.f64 	%fd44, [%rd114];
	cvta.to.global.u64 	%rd115, %rd393;
	add.s64 	%rd116, %rd115, %rd113;
	ld.global.f64 	%fd45, [%rd116];
	mul.f64 	%fd46, %fd44, %fd45;
	cvta.to.global.u64 	%rd117, %rd392;
	add.s64 	%rd118, %rd117, %rd113;
	ld.global.f64 	%fd47, [%rd118];
	mul.f64 	%fd48, %fd46, %fd47;
	add.f64 	%fd4, %fd48, %fd131;
	sub.f64 	%fd49, %fd4, %fd131;
	sub.f64 	%fd50, %fd4, %fd49;
	sub.f64 	%fd51, %fd131, %fd50;
	sub.f64 	%fd52, %fd48, %fd49;
	add.f64 	%fd53, %fd52, %fd51;
	add.f64 	%fd5, %fd53, %fd130;
	sub.f64 	%fd54, %fd5, %fd130;
	sub.f64 	%fd55, %fd5, %fd54;
	sub.f64 	%fd56, %fd130, %fd55;
	sub.f64 	%fd57, %fd53, %fd54;
	add.f64 	%fd58, %fd57, %fd56;
	add.f64 	%fd6, %fd58, %fd122;
	sub.f64 	%fd59, %fd6, %fd122;
	sub.f64 	%fd60, %fd6, %fd59;
	sub.f64 	%fd61, %fd122, %fd60;
	sub.f64 	%fd62, %fd58, %fd59;
	add.f64 	%fd7, %fd62, %fd61;
	setp.eq.f64 	%p2, %fd7, 0d0000000000000000;
	mov.f64 	%fd122, %fd6;
	mov.f64 	%fd130, %fd5;
	mov.f64 	%fd131, %fd4;
	@%p2 bra 	$L__BB4_66;
	{
	.reg .b32 %temp; 
	mov.b64 	{%temp, %r85}, %fd7;
	}
	and.b32  	%r86, %r85, 2146435072;
	setp.eq.s32 	%p3, %r86, 0;
	mul.f64 	%fd63, %fd7, 0d4350000000000000;
	{
	.reg .b32 %temp; 
	mov.b64 	{%temp, %r87}, %fd63;
	}
	and.b32  	%r88, %r87, 2146435072;
	add.s32 	%r89, %r88, -56623104;
	selp.f64 	%fd64, %fd63, %fd7, %p3;
	selp.b32 	%r90, %r89, %r86, %p3;
	setp.eq.f64 	%p4, %fd64, 0d0000000000000000;
	setp.eq.s32 	%p5, %r90, 2146435072;
	or.pred  	%p6, %p4, %p5;
	mov.b32 	%r244, 0;
	@%p6 bra 	$L__BB4_5;
	add.s32 	%r91, %r90, -1071644672;
	shr.s32 	%r92, %r91, 20;
	cvt.u16.u32 	%rs1, %r92;
	mul.hi.s16 	%rs2, %rs1, 18725;
	shr.u16 	%rs3, %rs2, 15;
	shr.s16 	%rs4, %rs2, 4;
	add.s16 	%rs5, %rs4, %rs3;
	cvt.s32.s16 	%r244, %rs5;
$L__BB4_5:
	mul.lo.s32 	%r93, %r244, -56;
	add.s32 	%r94, %r93, 4092;
	shr.u32 	%r95, %r94, 2;
	mad.lo.s32 	%r96, %r95, 4093, %r94;
	abs.s32 	%r97, %r93;
	setp.lt.u32 	%p7, %r97, 217;
	add.s32 	%r98, %r93, 1023;
	selp.b32 	%r99, %r98, %r96, %p7;
	shl.b32 	%r100, %r94, 18;
	selp.b32 	%r101, 1072693248, %r100, %p7;
	mov.b32 	%r102, 0;
	mov.b64 	%fd65, {%r102, %r101};
	shl.b32 	%r103, %r99, 20;
	mov.b64 	%fd66, {%r102, %r103};
	mul.rn.f64 	%fd67, %fd7, %fd66;
	mul.rn.f64 	%fd68, %fd67, %fd65;
	mul.rn.f64 	%fd69, %fd68, %fd65;
	mul.rn.f64 	%fd125, %fd69, %fd65;
	setp.eq.f64 	%p8, %fd125, 0d0000000000000000;
	@%p8 bra 	$L__BB4_18;
	add.s32 	%r245, %r244, 20;
$L__BB4_7:
	cvt.rni.f64.f64 	%fd10, %fd125;
	cvt.rzi.s64.f64 	%rd396, %fd10;
	shl.b32 	%r104, %r245, 7;
	add.s32 	%r13, %r2, %r104;
	ld.shared.u64 	%rd394, [%r13];
$L__BB4_8:
	add.s64 	%rd119, %rd394, %rd396;
	atom.relaxed.shared.cas.b64 	%rd395, [%r13], %rd394, %rd119;
	setp.ne.s64 	%p9, %rd395, %rd394;
	mov.u64 	%rd394, %rd395;
	@%p9 bra 	$L__BB4_8;
	add.s64 	%rd120, %rd395, %rd396;
	min.s64 	%rd121, %rd396, %rd395;
	setp.gt.s64 	%p10, %rd121, 0;
	setp.lt.s64 	%p11, %rd120, 0;
	and.pred  	%p12, %p10, %p11;
	and.b64  	%rd122, %rd396, %rd395;
	setp.lt.s64 	%p13, %rd122, 0;
	setp.gt.s64 	%p14, %rd120, 0;
	and.pred  	%p15, %p13, %p14;
	or.pred  	%p16, %p15, %p12;
	not.pred 	%p17, %p16;
	@%p17 bra 	$L__BB4_17;
	mov.u32 	%r246, %r245;
$L__BB4_11:
	add.s64 	%rd8, %rd395, %rd396;
	shl.b32 	%r105, %r246, 7;
	add.s32 	%r15, %r2, %r105;
	and.b64  	%rd9, %rd8, -72057594037927936;
	ld.shared.u64 	%rd397, [%r15];
$L__BB4_12:
	sub.s64 	%rd123, %rd397, %rd9;
	atom.relaxed.shared.cas.b64 	%rd12, [%r15], %rd397, %rd123;
	setp.ne.s64 	%p18, %rd12, %rd397;
	mov.u64 	%rd397, %rd12;
	@%p18 bra 	$L__BB4_12;
	setp.gt.s64 	%p19, %rd395, 0;
	selp.b64 	%rd124, 256, -256, %p19;
	shr.s64 	%rd125, %rd8, 56;
	add.s64 	%rd396, %rd125, %rd124;
	add.s32 	%r246, %r246, 1;
	setp.gt.u32 	%p20, %r246, 38;
	@%p20 bra 	$L__BB4_17;
	ld.shared.u64 	%rd398, [%r15+128];
$L__BB4_15:
	add.s64 	%rd126, %rd398, %rd396;
	atom.relaxed.shared.cas.b64 	%rd395, [%r15+128], %rd398, %rd126;
	setp.ne.s64 	%p21, %rd395, %rd398;
	mov.u64 	%rd398, %rd395;
	@%p21 bra 	$L__BB4_15;
	add.s64 	%rd128, %rd395, %rd396;
	min.s64 	%rd129, %rd396, %rd395;
	setp.gt.s64 	%p22, %rd129, 0;
	setp.lt.s64 	%p23, %rd128, 0;
	and.pred  	%p24, %p22, %p23;
	and.b64  	%rd130, %rd396, %rd395;
	setp.lt.s64 	%p25, %rd130, 0;
	setp.gt.s64 	%p26, %rd128, 0;
	and.pred  	%p27, %p25, %p26;
	or.pred  	%p28, %p27, %p24;
	@%p28 bra 	$L__BB4_11;
$L__BB4_17:
	sub.f64 	%fd70, %fd125, %fd10;
	mul.f64 	%fd125, %fd70, 0d4370000000000000;
	add.s32 	%r245, %r245, -1;
	setp.neu.f64 	%p29, %fd125, 0d0000000000000000;
	@%p29 bra 	$L__BB4_7;
$L__BB4_18:
	setp.eq.f64 	%p30, %fd4, 0d0000000000000000;
	@%p30 bra 	$L__BB4_34;
	{
	.reg .b32 %temp; 
	mov.b64 	{%temp, %r107}, %fd4;
	}
	and.b32  	%r108, %r107, 2146435072;
	setp.eq.s32 	%p31, %r108, 0;
	mul.f64 	%fd71, %fd4, 0d4350000000000000;
	{
	.reg .b32 %temp; 
	mov.b64 	{%temp, %r109}, %fd71;
	}
	and.b32  	%r110, %r109, 2146435072;
	add.s32 	%r111, %r110, -56623104;
	selp.f64 	%fd72, %fd71, %fd4, %p31;
	selp.b32 	%r112, %r111, %r108, %p31;
	setp.eq.f64 	%p32, %fd72, 0d0000000000000000;
	setp.eq.s32 	%p33, %r112, 2146435072;
	or.pred  	%p34, %p32, %p33;
	mov.b32 	%r247, 0;
	@%p34 bra 	$L__BB4_21;
	add.s32 	%r113, %r112, -1071644672;
	shr.s32 	%r114, %r113, 20;
	cvt.u16.u32 	%rs6, %r114;
	mul.hi.s16 	%rs7, %rs6, 18725;
	shr.u16 	%rs8, %rs7, 15;
	shr.s16 	%rs9, %rs7, 4;
	add.s16 	%rs10, %rs9, %rs8;
	cvt.s32.s16 	%r247, %rs10;
$L__BB4_21:
	mul.lo.s32 	%r115, %r247, -56;
	add.s32 	%r116, %r115, 4092;
	shr.u32 	%r117, %r116, 2;
	mad.lo.s32 	%r118, %r117, 4093, %r116;
	abs.s32 	%r119, %r115;
	setp.lt.u32 	%p35, %r119, 217;
	add.s32 	%r120, %r115, 1023;
	selp.b32 	%r121, %r120, %r118, %p35;
	shl.b32 	%r122, %r116, 18;
	selp.b32 	%r123, 1072693248, %r122, %p35;
	mov.b32 	%r124, 0;
	mov.b64 	%fd73, {%r124, %r123};
	shl.b32 	%r125, %r121, 20;
	mov.b64 	%fd74, {%r124, %r125};
	mul.rn.f64 	%fd75, %fd4, %fd74;
	mul.rn.f64 	%fd76, %fd75, %fd73;
	mul.rn.f64 	%fd77, %fd76, %fd73;
	mul.rn.f64 	%fd126, %fd77, %fd73;
	setp.eq.f64 	%p36, %fd126, 0d0000000000000000;
	@%p36 bra 	$L__BB4_34;
	add.s32 	%r248, %r247, 20;
$L__BB4_23:
	cvt.rni.f64.f64 	%fd14, %fd126;
	cvt.rzi.s64.f64 	%rd401, %fd14;
	shl.b32 	%r126, %r248, 7;
	add.s32 	%r23, %r2, %r126;
	ld.shared.u64 	%rd399, [%r23];
$L__BB4_24:
	add.s64 	%rd131, %rd399, %rd401;
	atom.relaxed.shared.cas.b64 	%rd400, [%r23], %rd399, %rd131;
	setp.ne.s64 	%p37, %rd400, %rd399;
	mov.u64 	%rd399, %rd400;
	@%p37 bra 	$L__BB4_24;
	add.s64 	%rd132, %rd400, %rd401;
	min.s64 	%rd133, %rd401, %rd400;
	setp.gt.s64 	%p38, %rd133, 0;
	setp.lt.s64 	%p39, %rd132, 0;
	and.pred  	%p40, %p38, %p39;
	and.b64  	%rd134, %rd401, %rd400;
	setp.lt.s64 	%p41, %rd134, 0;
	setp.gt.s64 	%p42, %rd132, 0;
	and.pred  	%p43, %p41, %p42;
	or.pred  	%p44, %p43, %p40;
	not.pred 	%p45, %p44;
	@%p45 bra 	$L__BB4_33;
	mov.u32 	%r249, %r248;
$L__BB4_27:
	add.s64 	%rd23, %rd400, %rd401;
	shl.b32 	%r127, %r249, 7;
	add.s32 	%r25, %r2, %r127;
	and.b64  	%rd24, %rd23, -72057594037927936;
	ld.shared.u64 	%rd402, [%r25];
$L__BB4_28:
	sub.s64 	%rd135, %rd402, %rd24;
	atom.relaxed.shared.cas.b64 	%rd27, [%r25], %rd402, %rd135;
	setp.ne.s64 	%p46, %rd27, %rd402;
	mov.u64 	%rd402, %rd27;
	@%p46 bra 	$L__BB4_28;
	setp.gt.s64 	%p47, %rd400, 0;
	selp.b64 	%rd136, 256, -256, %p47;
	shr.s64 	%rd137, %rd23, 56;
	add.s64 	%rd401, %rd137, %rd136;
	add.s32 	%r249, %r249, 1;
	setp.gt.u32 	%p48, %r249, 38;
	@%p48 bra 	$L__BB4_33;
	ld.shared.u64 	%rd403, [%r25+128];
$L__BB4_31:
	add.s64 	%rd138, %rd403, %rd401;
	atom.relaxed.shared.cas.b64 	%rd400, [%r25+128], %rd403, %rd138;
	setp.ne.s64 	%p49, %rd400, %rd403;
	mov.u64 	%rd403, %rd400;
	@%p49 bra 	$L__BB4_31;
	add.s64 	%rd140, %rd400, %rd401;
	min.s64 	%rd141, %rd401, %rd400;
	setp.gt.s64 	%p50, %rd141, 0;
	setp.lt.s64 	%p51, %rd140, 0;
	and.pred  	%p52, %p50, %p51;
	and.b64  	%rd142, %rd401, %rd400;
	setp.lt.s64 	%p53, %rd142, 0;
	setp.gt.s64 	%p54, %rd140, 0;
	and.pred  	%p55, %p53, %p54;
	or.pred  	%p56, %p55, %p52;
	@%p56 bra 	$L__BB4_27;
$L__BB4_33:
	sub.f64 	%fd78, %fd126, %fd14;
	mul.f64 	%fd126, %fd78, 0d4370000000000000;
	add.s32 	%r248, %r248, -1;
	setp.neu.f64 	%p57, %fd126, 0d0000000000000000;
	@%p57 bra 	$L__BB4_23;
$L__BB4_34:
	setp.eq.f64 	%p58, %fd5, 0d0000000000000000;
	@%p58 bra 	$L__BB4_50;
	{
	.reg .b32 %temp; 
	mov.b64 	{%temp, %r129}, %fd5;
	}
	and.b32  	%r130, %r129, 2146435072;
	setp.eq.s32 	%p59, %r130, 0;
	mul.f64 	%fd79, %fd5, 0d4350000000000000;
	{
	.reg .b32 %temp; 
	mov.b64 	{%temp, %r131}, %fd79;
	}
	and.b32  	%r132, %r131, 2146435072;
	add.s32 	%r133, %r132, -56623104;
	selp.f64 	%fd80, %fd79, %fd5, %p59;
	selp.b32 	%r134, %r133, %r130, %p59;
	setp.eq.f64 	%p60, %fd80, 0d0000000000000000;
	setp.eq.s32 	%p61, %r134, 2146435072;
	or.pred  	%p62, %p60, %p61;
	mov.b32 	%r250, 0;
	@%p62 bra 	$L__BB4_37;
	add.s32 	%r135, %r134, -1071644672;
	shr.s32 	%r136, %r135, 20;
	cvt.u16.u32 	%rs11, %r136;
	mul.hi.s16 	%rs12, %rs11, 18725;
	shr.u16 	%rs13, %rs12, 15;
	shr.s16 	%rs14, %rs12, 4;
	add.s16 	%rs15, %rs14, %rs13;
	cvt.s32.s16 	%r250, %rs15;
$L__BB4_37:
	mul.lo.s32 	%r137, %r250, -56;
	add.s32 	%r138, %r137, 4092;
	shr.u32 	%r139, %r138, 2;
	mad.lo.s32 	%r140, %r139, 4093, %r138;
	abs.s32 	%r141, %r137;
	setp.lt.u32 	%p63, %r141, 217;
	add.s32 	%r142, %r137, 1023;
	selp.b32 	%r143, %r142, %r140, %p63;
	shl.b32 	%r144, %r138, 18;
	selp.b32 	%r145, 1072693248, %r144, %p63;
	mov.b32 	%r146, 0;
	mov.b64 	%fd81, {%r146, %r145};
	shl.b32 	%r147, %r143, 20;
	mov.b64 	%fd82, {%r146, %r147};
	mul.rn.f64 	%fd83, %fd5, %fd82;
	mul.rn.f64 	%fd84, %fd83, %fd81;
	mul.rn.f64 	%fd85, %fd84, %fd81;
	mul.rn.f64 	%fd127, %fd85, %fd81;
	setp.eq.f64 	%p64, %fd127, 0d0000000000000000;
	@%p64 bra 	$L__BB4_50;
	add.s32 	%r251, %r250, 20;
$L__BB4_39:
	cvt.rni.f64.f64 	%fd18, %fd127;
	cvt.rzi.s64.f64 	%rd406, %fd18;
	shl.b32 	%r148, %r251, 7;
	add.s32 	%r33, %r2, %r148;
	ld.shared.u64 	%rd404, [%r33];
$L__BB4_40:
	add.s64 	%rd143, %rd404, %rd406;
	atom.relaxed.shared.cas.b64 	%rd405, [%r33], %rd404, %rd143;
	setp.ne.s64 	%p65, %rd405, %rd404;
	mov.u64 	%rd404, %rd405;
	@%p65 bra 	$L__BB4_40;
	add.s64 	%rd144, %rd405, %rd406;
	min.s64 	%rd145, %rd406, %rd405;
	setp.gt.s64 	%p66, %rd145, 0;
	setp.lt.s64 	%p67, %rd144, 0;
	and.pred  	%p68, %p66, %p67;
	and.b64  	%rd146, %rd406, %rd405;
	setp.lt.s64 	%p69, %rd146, 0;
	setp.gt.s64 	%p70, %rd144, 0;
	and.pred  	%p71, %p69, %p70;
	or.pred  	%p72, %p71, %p68;
	not.pred 	%p73, %p72;
	@%p73 bra 	$L__BB4_49;
	mov.u32 	%r252, %r251;
$L__BB4_43:
	add.s64 	%rd38, %rd405, %rd406;
	shl.b32 	%r149, %r252, 7;
	add.s32 	%r35, %r2, %r149;
	and.b64  	%rd39, %rd38, -72057594037927936;
	ld.shared.u64 	%rd407, [%r35];
$L__BB4_44:
	sub.s64 	%rd147, %rd407, %rd39;
	atom.relaxed.shared.cas.b64 	%rd42, [%r35], %rd407, %rd147;
	setp.ne.s64 	%p74, %rd42, %rd407;
	mov.u64 	%rd407, %rd42;
	@%p74 bra 	$L__BB4_44;
	setp.gt.s64 	%p75, %rd405, 0;
	selp.b64 	%rd148, 256, -256, %p75;
	shr.s64 	%rd149, %rd38, 56;
	add.s64 	%rd406, %rd149, %rd148;
	add.s32 	%r252, %r252, 1;
	setp.gt.u32 	%p76, %r252, 38;
	@%p76 bra 	$L__BB4_49;
	ld.shared.u64 	%rd408, [%r35+128];
$L__BB4_47:
	add.s64 	%rd150, %rd408, %rd406;
	atom.relaxed.shared.cas.b64 	%rd405, [%r35+128], %rd408, %rd150;
	setp.ne.s64 	%p77, %rd405, %rd408;
	mov.u64 	%rd408, %rd405;
	@%p77 bra 	$L__BB4_47;
	add.s64 	%rd152, %rd405, %rd406;
	min.s64 	%rd153, %rd406, %rd405;
	setp.gt.s64 	%p78, %rd153, 0;
	setp.lt.s64 	%p79, %rd152, 0;
	and.pred  	%p80, %p78, %p79;
	and.b64  	%rd154, %rd406, %rd405;
	setp.lt.s64 	%p81, %rd154, 0;
	setp.gt.s64 	%p82, %rd152, 0;
	and.pred  	%p83, %p81, %p82;
	or.pred  	%p84, %p83, %p80;
	@%p84 bra 	$L__BB4_43;
$L__BB4_49:
	sub.f64 	%fd86, %fd127, %fd18;
	mul.f64 	%fd127, %fd86, 0d4370000000000000;
	add.s32 	%r251, %r251, -1;
	setp.neu.f64 	%p85, %fd127, 0d0000000000000000;
	@%p85 bra 	$L__BB4_39;
$L__BB4_50:
	setp.eq.f64 	%p86, %fd6, 0d0000000000000000;
	mov.f64 	%fd122, 0d0000000000000000;
	mov.f64 	%fd130, %fd122;
	mov.f64 	%fd131, %fd122;
	@%p86 bra 	$L__BB4_66;
	{
	.reg .b32 %temp; 
	mov.b64 	{%temp, %r151}, %fd6;
	}
	and.b32  	%r152, %r151, 2146435072;
	setp.eq.s32 	%p87, %r152, 0;
	mul.f64 	%fd88, %fd6, 0d4350000000000000;
	{
	.reg .b32 %temp; 
	mov.b64 	{%temp, %r153}, %fd88;
	}
	and.b32  	%r154, %r153, 2146435072;
	add.s32 	%r155, %r154, -56623104;
	selp.f64 	%fd89, %fd88, %fd6, %p87;
	selp.b32 	%r156, %r155, %r152, %p87;
	setp.eq.f64 	%p88, %fd89, 0d0000000000000000;
	setp.eq.s32 	%p89, %r156, 2146435072;
	or.pred  	%p90, %p88, %p89;
	mov.b32 	%r253, 0;
	@%p90 bra 	$L__BB4_53;
	add.s32 	%r157, %r156, -1071644672;
	shr.s32 	%r158, %r157, 20;
	cvt.u16.u32 	%rs16, %r158;
	mul.hi.s16 	%rs17, %rs16, 18725;
	shr.u16 	%rs18, %rs17, 15;
	shr.s16 	%rs19, %rs17, 4;
	add.s16 	%rs20, %rs19, %rs18;
	cvt.s32.s16 	%r253, %rs20;
$L__BB4_53:
	mul.lo.s32 	%r159, %r253, -56;
	add.s32 	%r160, %r159, 4092;
	shr.u32 	%r161, %r160, 2;
	mad.lo.s32 	%r162, %r161, 4093, %r160;
	abs.s32 	%r163, %r159;
	setp.lt.u32 	%p91, %r163, 217;
	add.s32 	%r164, %r159, 1023;
	selp.b32 	%r165, %r164, %r162, %p91;
	shl.b32 	%r166, %r160, 18;
	selp.b32 	%r167, 1072693248, %r166, %p91;
	mov.b32 	%r168, 0;
	mov.b64 	%fd91, {%r168, %r167};
	shl.b32 	%r169, %r165, 20;
	mov.b64 	%fd92, {%r168, %r169};
	mul.rn.f64 	%fd93, %fd6, %fd92;
	mul.rn.f64 	%fd94, %fd93, %fd91;
	mul.rn.f64 	%fd95, %fd94, %fd91;
	mul.rn.f64 	%fd128, %fd95, %fd91;
	setp.eq.f64 	%p92, %fd128, 0d0000000000000000;
	mov.f64 	%fd130, %fd122;
	mov.f64 	%fd131, %fd122;
	@%p92 bra 	$L__BB4_66;
	add.s32 	%r254, %r253, 20;
$L__BB4_55:
	cvt.rni.f64.f64 	%fd22, %fd128;
	cvt.rzi.s64.f64 	%rd411, %fd22;
	shl.b32 	%r170, %r254, 7;
	add.s32 	%r43, %r2, %r170;
	ld.shared.u64 	%rd409, [%r43];
$L__BB4_56:
	add.s64 	%rd155, %rd409, %rd411;
	atom.relaxed.shared.cas.b64 	%rd410, [%r43], %rd409, %rd155;
	setp.ne.s64 	%p93, %rd410, %rd409;
	mov.u64 	%rd409, %rd410;
	@%p93 bra 	$L__BB4_56;
	add.s64 	%rd156, %rd410, %rd411;
	min.s64 	%rd157, %rd411, %rd410;
	setp.gt.s64 	%p94, %rd157, 0;
	setp.lt.s64 	%p95, %rd156, 0;
	and.pred  	%p96, %p94, %p95;
	and.b64  	%rd158, %rd411, %rd410;
	setp.lt.s64 	%p97, %rd158, 0;
	setp.gt.s64 	%p98, %rd156, 0;
	and.pred  	%p99, %p97, %p98;
	or.pred  	%p100, %p99, %p96;
	not.pred 	%p101, %p100;
	@%p101 bra 	$L__BB4_65;
	mov.u32 	%r255, %r254;
$L__BB4_59:
	add.s64 	%rd53, %rd410, %rd411;
	shl.b32 	%r171, %r255, 7;
	add.s32 	%r45, %r2, %r171;
	and.b64  	%rd54, %rd53, -72057594037927936;
	ld.shared.u64 	%rd412, [%r45];
$L__BB4_60:
	sub.s64 	%rd159, %rd412, %rd54;
	atom.relaxed.shared.cas.b64 	%rd57, [%r45], %rd412, %rd159;
	setp.ne.s64 	%p102, %rd57, %rd412;
	mov.u64 	%rd412, %rd57;
	@%p102 bra 	$L__BB4_60;
	setp.gt.s64 	%p103, %rd410, 0;
	selp.b64 	%rd160, 256, -256, %p103;
	shr.s64 	%rd161, %rd53, 56;
	add.s64 	%rd411, %rd161, %rd160;
	add.s32 	%r255, %r255, 1;
	setp.gt.u32 	%p104, %r255, 38;
	@%p104 bra 	$L__BB4_65;
	ld.shared.u64 	%rd413, [%r45+128];
$L__BB4_63:
	add.s64 	%rd162, %rd413, %rd411;
	atom.relaxed.shared.cas.b64 	%rd410, [%r45+128], %rd413, %rd162;
	setp.ne.s64 	%p105, %rd410, %rd413;
	mov.u64 	%rd413, %rd410;
	@%p105 bra 	$L__BB4_63;
	add.s64 	%rd164, %rd410, %rd411;
	min.s64 	%rd165, %rd411, %rd410;
	setp.gt.s64 	%p106, %rd165, 0;
	setp.lt.s64 	%p107, %rd164, 0;
	and.pred  	%p108, %p106, %p107;
	and.b64  	%rd166, %rd411, %rd410;
	setp.lt.s64 	%p109, %rd166, 0;
	setp.gt.s64 	%p110, %rd164, 0;
	and.pred  	%p111, %p109, %p110;
	or.pred  	%p112, %p111, %p108;
	@%p112 bra 	$L__BB4_59;
$L__BB4_65:
	sub.f64 	%fd97, %fd128, %fd22;
	mul.f64 	%fd128, %fd97, 0d4370000000000000;
	add.s32 	%r254, %r254, -1;
	setp.neu.f64 	%p113, %fd128, 0d0000000000000000;
	mov.f64 	%fd130, %fd122;
	mov.f64 	%fd131, %fd122;
	@%p113 bra 	$L__BB4_55;
$L__BB4_66:
	add.s32 	%r243, %r243, %r6;
	setp.lt.u32 	%p114, %r243, %r79;
	@%p114 bra 	$L__BB4_2;
$L__BB4_67:
	setp.eq.f64 	%p115, %fd131, 0d0000000000000000;
	@%p115 bra 	$L__BB4_83;
	{
	.reg .b32 %temp; 
	mov.b64 	{%temp, %r173}, %fd131;
	}
	and.b32  	%r174, %r173, 2146435072;
	setp.eq.s32 	%p116, %r174, 0;
	mul.f64 	%fd98, %fd131, 0d4350000000000000;
	{
	.reg .b32 %temp; 
	mov.b64 	{%temp, %r175}, %fd98;
	}
	and.b32  	%r176, %r175, 2146435072;
	add.s32 	%r177, %r176, -56623104;
	selp.f64 	%fd99, %fd98, %fd131, %p116;
	selp.b32 	%r178, %r177, %r174, %p116;
	setp.eq.f64 	%p117, %fd99, 0d0000000000000000;
	setp.eq.s32 	%p118, %r178, 2146435072;
	or.pred  	%p119, %p117, %p118;
	mov.b32 	%r256, 0;
	@%p119 bra 	$L__BB4_70;
	add.s32 	%r179, %r178, -1071644672;
	shr.s32 	%r180, %r179, 20;
	cvt.u16.u32 	%rs21, %r180;
	mul.hi.s16 	%rs22, %rs21, 18725;
	shr.u16 	%rs23, %rs22, 15;
	shr.s16 	%rs24, %rs22, 4;
	add.s16 	%rs25, %rs24, %rs23;
	cvt.s32.s16 	%r256, %rs25;
$L__BB4_70:
	mul.lo.s32 	%r181, %r256, -56;
	add.s32 	%r182, %r181, 4092;
	shr.u32 	%r183, %r182, 2;
	mad.lo.s32 	%r184, %r183, 4093, %r182;
	abs.s32 	%r185, %r181;
	setp.lt.u32 	%p120, %r185, 217;
	add.s32 	%r186, %r181, 1023;
	selp.b32 	%r187, %r186, %r184, %p120;
	shl.b32 	%r188, %r182, 18;
	selp.b32 	%r189, 1072693248, %r188, %p120;
	mov.b32 	%r190, 0;
	mov.b64 	%fd100, {%r190, %r189};
	shl.b32 	%r191, %r187, 20;
	mov.b64 	%fd101, {%r190, %r191};
	mul.rn.f64 	%fd102, %fd131, %fd101;
	mul.rn.f64 	%fd103, %fd102, %fd100;
	mul.rn.f64 	%fd104, %fd103, %fd100;
	mul.rn.f64 	%fd135, %fd104, %fd100;
	setp.eq.f64 	%p121, %fd135, 0d0000000000000000;
	@%p121 bra 	$L__BB4_83;
	add.s32 	%r257, %r256, 20;
$L__BB4_72:
	cvt.rni.f64.f64 	%fd32, %fd135;
	cvt.rzi.s64.f64 	%rd416, %fd32;
	shl.b32 	%r192, %r257, 7;
	add.s32 	%r54, %r2, %r192;
	ld.shared.u64 	%rd414, [%r54];
$L__BB4_73:
	add.s64 	%rd167, %rd414, %rd416;
	atom.relaxed.shared.cas.b64 	%rd415, [%r54], %rd414, %rd167;
	setp.ne.s64 	%p122, %rd415, %rd414;
	mov.u64 	%rd414, %rd415;
	@%p122 bra 	$L__BB4_73;
	add.s64 	%rd168, %rd415, %rd416;
	min.s64 	%rd169, %rd416, %rd415;
	setp.gt.s64 	%p123, %rd169, 0;
	setp.lt.s64 	%p124, %rd168, 0;
	and.pred  	%p125, %p123, %p124;
	and.b64  	%rd170, %rd416, %rd415;
	setp.lt.s64 	%p126, %rd170, 0;
	setp.gt.s64 	%p127, %rd168, 0;
	and.pred  	%p128, %p126, %p127;
	or.pred  	%p129, %p128, %p125;
	not.pred 	%p130, %p129;
	@%p130 bra 	$L__BB4_82;
	mov.u32 	%r258, %r257;
$L__BB4_76:
	add.s64 	%rd68, %rd415, %rd416;
	shl.b32 	%r193, %r258, 7;
	add.s32 	%r56, %r2, %r193;
	and.b64  	%rd69, %rd68, -72057594037927936;
	ld.shared.u64 	%rd417, [%r56];
$L__BB4_77:
	sub.s64 	%rd171, %rd417, %rd69;
	atom.relaxed.shared.cas.b64 	%rd72, [%r56], %rd417, %rd171;
	setp.ne.s64 	%p131, %rd72, %rd417;
	mov.u64 	%rd417, %rd72;
	@%p131 bra 	$L__BB4_77;
	setp.gt.s64 	%p132, %rd415, 0;
	selp.b64 	%rd172, 256, -256, %p132;
	shr.s64 	%rd173, %rd68, 56;
	add.s64 	%rd416, %rd173, %rd172;
	add.s32 	%r258, %r258, 1;
	setp.gt.u32 	%p133, %r258, 38;
	@%p133 bra 	$L__BB4_82;
	ld.shared.u64 	%rd418, [%r56+128];
$L__BB4_80:
	add.s64 	%rd174, %rd418, %rd416;
	atom.relaxed.shared.cas.b64 	%rd415, [%r56+128], %rd418, %rd174;
	setp.ne.s64 	%p134, %rd415, %rd418;
	mov.u64 	%rd418, %rd415;
	@%p134 bra 	$L__BB4_80;
	add.s64 	%rd176, %rd415, %rd416;
	min.s64 	%rd177, %rd416, %rd415;
	setp.gt.s64 	%p135, %rd177, 0;
	setp.lt.s64 	%p136, %rd176, 0;
	and.pred  	%p137, %p135, %p136;
	and.b64  	%rd178, %rd416, %rd415;
	setp.lt.s64 	%p138, %rd178, 0;
	setp.gt.s64 	%p139, %rd176, 0;
	and.pred  	%p140, %p138, %p139;
	or.pred  	%p141, %p140, %p137;
	@%p141 bra 	$L__BB4_76;
$L__BB4_82:
	sub.f64 	%fd105, %fd135, %fd32;
	mul.f64 	%fd135, %fd105, 0d4370000000000000;
	add.s32 	%r257, %r257, -1;
	setp.neu.f64 	%p142, %fd135, 0d0000000000000000;
	@%p142 bra 	$L__BB4_72;
$L__BB4_83:
	setp.eq.f64 	%p143, %fd130, 0d0000000000000000;
	@%p143 bra 	$L__BB4_99;
	{
	.reg .b32 %temp; 
	mov.b64 	{%temp, %r195}, %fd130;
	}
	and.b32  	%r196, %r195, 2146435072;
	setp.eq.s32 	%p144, %r196, 0;
	mul.f64 	%fd106, %fd130, 0d4350000000000000;
	{
	.reg .b32 %temp; 
	mov.b64 	{%temp, %r197}, %fd106;
	}
	and.b32  	%r198, %r197, 2146435072;
	add.s32 	%r199, %r198, -56623104;
	selp.f64 	%fd107, %fd106, %fd130, %p144;
	selp.b32 	%r200, %r199, %r196, %p144;
	setp.eq.f64 	%p145, %fd107, 0d0000000000000000;
	setp.eq.s32 	%p146, %r200, 2146435072;
	or.pred  	%p147, %p145, %p146;
	mov.b32 	%r259, 0;
	@%p147 bra 	$L__BB4_86;
	add.s32 	%r201, %r200, -1071644672;
	shr.s32 	%r202, %r201, 20;
	cvt.u16.u32 	%rs26, %r202;
	mul.hi.s16 	%rs27, %rs26, 18725;
	shr.u16 	%rs28, %rs27, 15;
	shr.s16 	%rs29, %rs27, 4;
	add.s16 	%rs30, %rs29, %rs28;
	cvt.s32.s16 	%r259, %rs30;
$L__BB4_86:
	mul.lo.s32 	%r203, %r259, -56;
	add.s32 	%r204, %r203, 4092;
	shr.u32 	%r205, %r204, 2;
	mad.lo.s32 	%r206, %r205, 4093, %r204;
	abs.s32 	%r207, %r203;
	setp.lt.u32 	%p148, %r207, 217;
	add.s32 	%r208, %r203, 1023;
	selp.b32 	%r209, %r208, %r206, %p148;
	shl.b32 	%r210, %r204, 18;
	selp.b32 	%r211, 1072693248, %r210, %p148;
	mov.b32 	%r212, 0;
	mov.b64 	%fd108, {%r212, %r211};
	shl.b32 	%r213, %r209, 20;
	mov.b64 	%fd109, {%r212, %r213};
	mul.rn.f64 	%fd110, %fd130, %fd109;
	mul.rn.f64 	%fd111, %fd110, %fd108;
	mul.rn.f64 	%fd112, %fd111, %fd108;
	mul.rn.f64 	%fd136, %fd112, %fd108;
	setp.eq.f64 	%p149, %fd136, 0d0000000000000000;
	@%p149 bra 	$L__BB4_99;
	add.s32 	%r260, %r259, 20;
$L__BB4_88:
	cvt.rni.f64.f64 	%fd36, %fd136;
	cvt.rzi.s64.f64 	%rd421, %fd36;
	shl.b32 	%r214, %r260, 7;
	add.s32 	%r64, %r2, %r214;
	ld.shared.u64 	%rd419, [%r64];
$L__BB4_89:
	add.s64 	%rd179, %rd419, %rd421;
	atom.relaxed.shared.cas.b64 	%rd420, [%r64], %rd419, %rd179;
	setp.ne.s64 	%p150, %rd420, %rd419;
	mov.u64 	%rd419, %rd420;
	@%p150 bra 	$L__BB4_89;
	add.s64 	%rd180, %rd420, %rd421;
	min.s64 	%rd181, %rd421, %rd420;
	setp.gt.s64 	%p151, %rd181, 0;
	setp.lt.s64 	%p152, %rd180, 0;
	and.pred  	%p153, %p151, %p152;
	and.b64  	%rd182, %rd421, %rd420;
	setp.lt.s64 	%p154, %rd182, 0;
	setp.gt.s64 	%p155, %rd180, 0;
	and.pred  	%p156, %p154, %p155;
	or.pred  	%p157, %p156, %p153;
	not.pred 	%p158, %p157;
	@%p158 bra 	$L__BB4_98;
	mov.u32 	%r261, %r260;
$L__BB4_92:
	add.s64 	%rd83, %rd420, %rd421;
	shl.b32 	%r215, %r261, 7;
	add.s32 	%r66, %r2, %r215;
	and.b64  	%rd84, %rd83, -72057594037927936;
	ld.shared.u64 	%rd422, [%r66];
$L__BB4_93:
	sub.s64 	%rd183, %rd422, %rd84;
	atom.relaxed.shared.cas.b64 	%rd87, [%r66], %rd422, %rd183;
	setp.ne.s64 	%p159, %rd87, %rd422;
	mov.u64 	%rd422, %rd87;
	@%p159 bra 	$L__BB4_93;
	setp.gt.s64 	%p160, %rd420, 0;
	selp.b64 	%rd184, 256, -256, %p160;
	shr.s64 	%rd185, %rd83, 56;
	add.s64 	%rd421, %rd185, %rd184;
	add.s32 	%r261, %r261, 1;
	setp.gt.u32 	%p161, %r261, 38;
	@%p161 bra 	$L__BB4_98;
	ld.shared.u64 	%rd423, [%r66+128];
$L__BB4_96:
	add.s64 	%rd186, %rd423, %rd421;
	atom.relaxed.shared.cas.b64 	%rd420, [%r66+128], %rd423, %rd186;
	setp.ne.s64 	%p162, %rd420, %rd423;
	mov.u64 	%rd423, %rd420;
	@%p162 bra 	$L__BB4_96;
	add.s64 	%rd188, %rd420, %rd421;
	min.s64 	%rd189, %rd421, %rd420;
	setp.gt.s64 	%p163, %rd189, 0;
	setp.lt.s64 	%p164, %rd188, 0;
	and.pred  	%p165, %p163, %p164;
	and.b64  	%rd190, %rd421, %rd420;
	setp.lt.s64 	%p166, %rd190, 0;
	setp.gt.s64 	%p167, %rd188, 0;
	and.pred  	%p168, %p166, %p167;
	or.pred  	%p169, %p168, %p165;
	@%p169 bra 	$L__BB4_92;
$L__BB4_98:
	sub.f64 	%fd113, %fd136, %fd36;
	mul.f64 	%fd136, %fd113, 0d4370000000000000;
	add.s32 	%r260, %r260, -1;
	setp.neu.f64 	%p170, %fd136, 0d0000000000000000;
	@%p170 bra 	$L__BB4_88;
$L__BB4_99:
	setp.eq.f64 	%p171, %fd122, 0d0000000000000000;
	@%p171 bra 	$L__BB4_115;
	{
	.reg .b32 %temp; 
	mov.b64 	{%temp, %r217}, %fd122;
	}
	and.b32  	%r218, %r217, 2146435072;
	setp.eq.s32 	%p172, %r218, 0;
	mul.f64 	%fd114, %fd122, 0d4350000000000000;
	{
	.reg .b32 %temp; 
	mov.b64 	{%temp, %r219}, %fd114;
	}
	and.b32  	%r220, %r219, 2146435072;
	add.s32 	%r221, %r220, -56623104;
	selp.f64 	%fd115, %fd114, %fd122, %p172;
	selp.b32 	%r222, %r221, %r218, %p172;
	setp.eq.f64 	%p173, %fd115, 0d0000000000000000;
	setp.eq.s32 	%p174, %r222, 2146435072;
	or.pred  	%p175, %p173, %p174;
	mov.b32 	%r262, 0;
	@%p175 bra 	$L__BB4_102;
	add.s32 	%r223, %r222, -1071644672;
	shr.s32 	%r224, %r223, 20;
	cvt.u16.u32 	%rs31, %r224;
	mul.hi.s16 	%rs32, %rs31, 18725;
	shr.u16 	%rs33, %rs32, 15;
	shr.s16 	%rs34, %rs32, 4;
	add.s16 	%rs35, %rs34, %rs33;
	cvt.s32.s16 	%r262, %rs35;
$L__BB4_102:
	mul.lo.s32 	%r225, %r262, -56;
	add.s32 	%r226, %r225, 4092;
	shr.u32 	%r227, %r226, 2;
	mad.lo.s32 	%r228, %r227, 4093, %r226;
	abs.s32 	%r229, %r225;
	setp.lt.u32 	%p176, %r229, 217;
	add.s32 	%r230, %r225, 1023;
	selp.b32 	%r231, %r230, %r228, %p176;
	shl.b32 	%r232, %r226, 18;
	selp.b32 	%r233, 1072693248, %r232, %p176;
	mov.b32 	%r234, 0;
	mov.b64 	%fd116, {%r234, %r233};
	shl.b32 	%r235, %r231, 20;
	mov.b64 	%fd117, {%r234, %r235};
	mul.rn.f64 	%fd118, %fd122, %fd117;
	mul.rn.f64 	%fd119, %fd118, %fd116;
	mul.rn.f64 	%fd120, %fd119, %fd116;
	mul.rn.f64 	%fd137, %fd120, %fd116;
	setp.eq.f64 	%p177, %fd137, 0d0000000000000000;
	@%p177 bra 	$L__BB4_115;
	add.s32 	%r263, %r262, 20;
$L__BB4_104:
	cvt.rni.f64.f64 	%fd40, %fd137;
	cvt.rzi.s64.f64 	%rd426, %fd40;
	shl.b32 	%r236, %r263, 7;
	add.s32 	%r74, %r2, %r236;
	ld.shared.u64 	%rd424, [%r74];
$L__BB4_105:
	add.s64 	%rd191, %rd424, %rd426;
	atom.relaxed.shared.cas.b64 	%rd425, [%r74], %rd424, %rd191;
	setp.ne.s64 	%p178, %rd425, %rd424;
	mov.u64 	%rd424, %rd425;
	@%p178 bra 	$L__BB4_105;
	add.s64 	%rd192, %rd425, %rd426;
	min.s64 	%rd193, %rd426, %rd425;
	setp.gt.s64 	%p179, %rd193, 0;
	setp.lt.s64 	%p180, %rd192, 0;
	and.pred  	%p181, %p179, %p180;
	and.b64  	%rd194, %rd426, %rd425;
	setp.lt.s64 	%p182, %rd194, 0;
	setp.gt.s64 	%p183, %rd192, 0;
	and.pred  	%p184, %p182, %p183;
	or.pred  	%p185, %p184, %p181;
	not.pred 	%p186, %p185;
	@%p186 bra 	$L__BB4_114;
	mov.u32 	%r264, %r263;
$L__BB4_108:
	add.s64 	%rd98, %rd425, %rd426;
	shl.b32 	%r237, %r264, 7;
	add.s32 	%r76, %r2, %r237;
	and.b64  	%rd99, %rd98, -72057594037927936;
	ld.shared.u64 	%rd427, [%r76];
$L__BB4_109:
	sub.s64 	%rd195, %rd427, %rd99;
	atom.relaxed.shared.cas.b64 	%rd102, [%r76], %rd427, %rd195;
	setp.ne.s64 	%p187, %rd102, %rd427;
	mov.u64 	%rd427, %rd102;
	@%p187 bra 	$L__BB4_109;
	setp.gt.s64 	%p188, %rd425, 0;
	selp.b64 	%rd196, 256, -256, %p188;
	shr.s64 	%rd197, %rd98, 56;
	add.s64 	%rd426, %rd197, %rd196;
	add.s32 	%r264, %r264, 1;
	setp.gt.u32 	%p189, %r264, 38;
	@%p189 bra 	$L__BB4_114;
	ld.shared.u64 	%rd428, [%r76+128];
$L__BB4_112:
	add.s64 	%rd198, %rd428, %rd426;
	atom.relaxed.shared.cas.b64 	%rd425, [%r76+128], %rd428, %rd198;
	setp.ne.s64 	%p190, %rd425, %rd428;
	mov.u64 	%rd428, %rd425;
	@%p190 bra 	$L__BB4_112;
	add.s64 	%rd200, %rd425, %rd426;
	min.s64 	%rd201, %rd426, %rd425;
	setp.gt.s64 	%p191, %rd201, 0;
	setp.lt.s64 	%p192, %rd200, 0;
	and.pred  	%p193, %p191, %p192;
	and.b64  	%rd202, %rd426, %rd425;
	setp.lt.s64 	%p194, %rd202, 0;
	setp.gt.s64 	%p195, %rd200, 0;
	and.pred  	%p196, %p194, %p195;
	or.pred  	%p197, %p196, %p193;
	@%p197 bra 	$L__BB4_108;
$L__BB4_114:
	sub.f64 	%fd121, %fd137, %fd40;
	mul.f64 	%fd137, %fd121, 0d4370000000000000;
	add.s32 	%r263, %r263, -1;
	setp.neu.f64 	%p198, %fd137, 0d0000000000000000;
	@%p198 bra 	$L__BB4_104;
$L__BB4_115:
	bar.sync 	0;
	setp.gt.u32 	%p199, %r1, 38;
	@%p199 bra 	$L__BB4_117;
	shl.b32 	%r238, %r1, 7;
	mov.u32 	%r239, _ZZN6exblas5ExDOTEPxPKdS2_S2_jE4l_sa;
	add.s32 	%r240, %r239, %r238;
	ld.shared.u64 	%rd203, [%r240];
	ld.shared.u64 	%rd204, [%r240+8];
	add.s64 	%rd205, %rd204, %rd203;
	ld.shared.u64 	%rd206, [%r240+16];
	add.s64 	%rd207, %rd206, %rd205;
	ld.shared.u64 	%rd208, [%r240+24];
	add.s64 	%rd209, %rd208, %rd207;
	ld.shared.u64 	%rd210, [%r240+32];
	add.s64 	%rd211, %rd210, %rd209;
	ld.shared.u64 	%rd212, [%r240+40];
	add.s64 	%rd213, %rd212, %rd211;
	ld.shared.u64 	%rd214, [%r240+48];
	add.s64 	%rd215, %rd214, %rd213;
	ld.shared.u64 	%rd216, [%r240+56];
	add.s64 	%rd217, %rd216, %rd215;
	ld.shared.u64 	%rd218, [%r240+64];
	add.s64 	%rd219, %rd218, %rd217;
	ld.shared.u64 	%rd220, [%r240+72];
	add.s64 	%rd221, %rd220, %rd219;
	ld.shared.u64 	%rd222, [%r240+80];
	add.s64 	%rd223, %rd222, %rd221;
	ld.shared.u64 	%rd224, [%r240+88];
	add.s64 	%rd225, %rd224, %rd223;
	ld.shared.u64 	%rd226, [%r240+96];
	add.s64 	%rd227, %rd226, %rd225;
	ld.shared.u64 	%rd228, [%r240+104];
	add.s64 	%rd229, %rd228, %rd227;
	ld.shared.u64 	%rd230, [%r240+112];
	add.s64 	%rd231, %rd230, %rd229;
	ld.shared.u64 	%rd232, [%r240+120];
	add.s64 	%rd233, %rd232, %rd231;
	mad.lo.s32 	%r241, %r3, 39, %r1;
	mul.wide.u32 	%rd234, %r241, 8;
	add.s64 	%rd235, %rd1, %rd234;
	st.global.u64 	[%rd235], %rd233;
$L__BB4_117:
	bar.sync 	0;
	setp.ne.s32 	%p200, %r1, 0;
	@%p200 bra 	$L__BB4_119;
	mul.lo.s32 	%r242, %r3, 39;
	mul.wide.u32 	%rd236, %r242, 8;
	add.s64 	%rd237, %rd1, %rd236;
	ld.global.u64 	%rd238, [%rd237];
	and.b64  	%rd239, %rd238, 72057594037927935;
	st.global.u64 	[%rd237], %rd239;
	shr.s64 	%rd240, %rd238, 56;
	ld.global.u64 	%rd241, [%rd237+8];
	add.s64 	%rd242, %rd241, %rd240;
	and.b64  	%rd243, %rd242, 72057594037927935;
	st.global.u64 	[%rd237+8], %rd243;
	shr.s64 	%rd244, %rd242, 56;
	ld.global.u64 	%rd245, [%rd237+16];
	add.s64 	%rd246, %rd245, %rd244;
	and.b64  	%rd247, %rd246, 72057594037927935;
	st.global.u64 	[%rd237+16], %rd247;
	shr.s64 	%rd248, %rd246, 56;
	ld.global.u64 	%rd249, [%rd237+24];
	add.s64 	%rd250, %rd249, %rd248;
	and.b64  	%rd251, %rd250, 72057594037927935;
	st.global.u64 	[%rd237+24], %rd251;
	shr.s64 	%rd252, %rd250, 56;
	ld.global.u64 	%rd253, [%rd237+32];
	add.s64 	%rd254, %rd253, %rd252;
	and.b64  	%rd255, %rd254, 72057594037927935;
	st.global.u64 	[%rd237+32], %rd255;
	shr.s64 	%rd256, %rd254, 56;
	ld.global.u64 	%rd257, [%rd237+40];
	add.s64 	%rd258, %rd257, %rd256;
	and.b64  	%rd259, %rd258, 72057594037927935;
	st.global.u64 	[%rd237+40], %rd259;
	shr.s64 	%rd260, %rd258, 56;
	ld.global.u64 	%rd261, [%rd237+48];
	add.s64 	%rd262, %rd261, %rd260;
	and.b64  	%rd263, %rd262, 72057594037927935;
	st.global.u64 	[%rd237+48], %rd263;
	shr.s64 	%rd264, %rd262, 56;
	ld.global.u64 	%rd265, [%rd237+56];
	add.s64 	%rd266, %rd265, %rd264;
	and.b64  	%rd267, %rd266, 72057594037927935;
	st.global.u64 	[%rd237+56], %rd267;
	shr.s64 	%rd268, %rd266, 56;
	ld.global.u64 	%rd269, [%rd237+64];
	add.s64 	%rd270, %rd269, %rd268;
	and.b64  	%rd271, %rd270, 72057594037927935;
	st.global.u64 	[%rd237+64], %rd271;
	shr.s64 	%rd272, %rd270, 56;
	ld.global.u64 	%rd273, [%rd237+72];
	add.s64 	%rd274, %rd273, %rd272;
	and.b64  	%rd275, %rd274, 72057594037927935;
	st.global.u64 	[%rd237+72], %rd275;
	shr.s64 	%rd276, %rd274, 56;
	ld.global.u64 	%rd277, [%rd237+80];
	add.s64 	%rd278, %rd277, %rd276;
	and.b64  	%rd279, %rd278, 72057594037927935;
	st.global.u64 	[%rd237+80], %rd279;
	shr.s64 	%rd280, %rd278, 56;
	ld.global.u64 	%rd281, [%rd237+88];
	add.s64 	%rd282, %rd281, %rd280;
	and.b64  	%rd283, %rd282, 72057594037927935;
	st.global.u64 	[%rd237+88], %rd283;
	shr.s64 	%rd284, %rd282, 56;
	ld.global.u64 	%rd285, [%rd237+96];
	add.s64 	%rd286, %rd285, %rd284;
	and.b64  	%rd287, %rd286, 72057594037927935;
	st.global.u64 	[%rd237+96], %rd287;
	shr.s64 	%rd288, %rd286, 56;
	ld.global.u64 	%rd289, [%rd237+104];
	add.s64 	%rd290, %rd289, %rd288;
	and.b64  	%rd291, %rd290, 72057594037927935;
	st.global.u64 	[%rd237+104], %rd291;
	shr.s64 	%rd292, %rd290, 56;
	ld.global.u64 	%rd293, [%rd237+112];
	add.s64 	%rd294, %rd293, %rd292;
	and.b64  	%rd295, %rd294, 72057594037927935;
	st.global.u64 	[%rd237+112], %rd295;
	shr.s64 	%rd296, %rd294, 56;
	ld.global.u64 	%rd297, [%rd237+120];
	add.s64 	%rd298, %rd297, %rd296;
	and.b64  	%rd299, %rd298, 72057594037927935;
	st.global.u64 	[%rd237+120], %rd299;
	shr.s64 	%rd300, %rd298, 56;
	ld.global.u64 	%rd301, [%rd237+128];
	add.s64 	%rd302, %rd301, %rd300;
	and.b64  	%rd303, %rd302, 72057594037927935;
	st.global.u64 	[%rd237+128], %rd303;
	shr.s64 	%rd304, %rd302, 56;
	ld.global.u64 	%rd305, [%rd237+136];
	add.s64 	%rd306, %rd305, %rd304;
	and.b64  	%rd307, %rd306, 72057594037927935;
	st.global.u64 	[%rd237+136], %rd307;
	shr.s64 	%rd308, %rd306, 56;
	ld.global.u64 	%rd309, [%rd237+144];
	add.s64 	%rd310, %rd309, %rd308;
	and.b64  	%rd311, %rd310, 72057594037927935;
	st.global.u64 	[%rd237+144], %rd311;
	shr.s64 	%rd312, %rd310, 56;
	ld.global.u64 	%rd313, [%rd237+152];
	add.s64 	%rd314, %rd313, %rd312;
	and.b64  	%rd315, %rd314, 72057594037927935;
	st.global.u64 	[%rd237+152], %rd315;
	shr.s64 	%rd316, %rd314, 56;
	ld.global.u64 	%rd317, [%rd237+160];
	add.s64 	%rd318, %rd317, %rd316;
	and.b64  	%rd319, %rd318, 72057594037927935;
	st.global.u64 	[%rd237+160], %rd319;
	shr.s64 	%rd320, %rd318, 56;
	ld.global.u64 	%rd321, [%rd237+168];
	add.s64 	%rd322, %rd321, %rd320;
	and.b64  	%rd323, %rd322, 72057594037927935;
	st.global.u64 	[%rd237+168], %rd323;
	shr.s64 	%rd324, %rd322, 56;
	ld.global.u64 	%rd325, [%rd237+176];
	add.s64 	%rd326, %rd325, %rd324;
	and.b64  	%rd327, %rd326, 72057594037927935;
	st.global.u64 	[%rd237+176], %rd327;
	shr.s64 	%rd328, %rd326, 56;
	ld.global.u64 	%rd329, [%rd237+184];
	add.s64 	%rd330, %rd329, %rd328;
	and.b64  	%rd331, %rd330, 72057594037927935;
	st.global.u64 	[%rd237+184], %rd331;
	shr.s64 	%rd332, %rd330, 56;
	ld.global.u64 	%rd333, [%rd237+192];
	add.s64 	%rd334, %rd333, %rd332;
	and.b64  	%rd335, %rd334, 72057594037927935;
	st.global.u64 	[%rd237+192], %rd335;
	shr.s64 	%rd336, %rd334, 56;
	ld.global.u64 	%rd337, [%rd237+200];
	add.s64 	%rd338, %rd337, %rd336;
	and.b64  	%rd339, %rd338, 72057594037927935;
	st.global.u64 	[%rd237+200], %rd339;
	shr.s64 	%rd340, %rd338, 56;
	ld.global.u64 	%rd341, [%rd237+208];
	add.s64 	%rd342, %rd341, %rd340;
	and.b64  	%rd343, %rd342, 72057594037927935;
	st.global.u64 	[%rd237+208], %rd343;
	shr.s64 	%rd344, %rd342, 56;
	ld.global.u64 	%rd345, [%rd237+216];
	add.s64 	%rd346, %rd345, %rd344;
	and.b64  	%rd347, %rd346, 72057594037927935;
	st.global.u64 	[%rd237+216], %rd347;
	shr.s64 	%rd348, %rd346, 56;
	ld.global.u64 	%rd349, [%rd237+224];
	add.s64 	%rd350, %rd349, %rd348;
	and.b64  	%rd351, %rd350, 72057594037927935;
	st.global.u64 	[%rd237+224], %rd351;
	shr.s64 	%rd352, %rd350, 56;
	ld.global.u64 	%rd353, [%rd237+232];
	add.s64 	%rd354, %rd353, %rd352;
	and.b64  	%rd355, %rd354, 72057594037927935;
	st.global.u64 	[%rd237+232], %rd355;
	shr.s64 	%rd356, %rd354, 56;
	ld.global.u64 	%rd357, [%rd237+240];
	add.s64 	%rd358, %rd357, %rd356;
	and.b64  	%rd359, %rd358, 72057594037927935;
	st.global.u64 	[%rd237+240], %rd359;
	shr.s64 	%rd360, %rd358, 56;
	ld.global.u64 	%rd361, [%rd237+248];
	add.s64 	%rd362, %rd361, %rd360;
	and.b64  	%rd363, %rd362, 72057594037927935;
	st.global.u64 	[%rd237+248], %rd363;
	shr.s64 	%rd364, %rd362, 56;
	ld.global.u64 	%rd365, [%rd237+256];
	add.s64 	%rd366, %rd365, %rd364;
	and.b64  	%rd367, %rd366, 72057594037927935;
	st.global.u64 	[%rd237+256], %rd367;
	shr.s64 	%rd368, %rd366, 56;
	ld.global.u64 	%rd369, [%rd237+264];
	add.s64 	%rd370, %rd369, %rd368;
	and.b64  	%rd371, %rd370, 72057594037927935;
	st.global.u64 	[%rd237+264], %rd371;
	shr.s64 	%rd372, %rd370, 56;
	ld.global.u64 	%rd373, [%rd237+272];
	add.s64 	%rd374, %rd373, %rd372;
	and.b64  	%rd375, %rd374, 72057594037927935;
	st.global.u64 	[%rd237+272], %rd375;
	shr.s64 	%rd376, %rd374, 56;
	ld.global.u64 	%rd377, [%rd237+280];
	add.s64 	%rd378, %rd377, %rd376;
	and.b64  	%rd379, %rd378, 72057594037927935;
	st.global.u64 	[%rd237+280], %rd379;
	shr.s64 	%rd380, %rd378, 56;
	ld.global.u64 	%rd381, [%rd237+288];
	add.s64 	%rd382, %rd381, %rd380;
	and.b64  	%rd383, %rd382, 72057594037927935;
	st.global.u64 	[%rd237+288], %rd383;
	shr.s64 	%rd384, %rd382, 56;
	ld.global.u64 	%rd385, [%rd237+296];
	add.s64 	%rd386, %rd385, %rd384;
	and.b64  	%rd387, %rd386, 72057594037927935;
	st.global.u64 	[%rd237+296], %rd387;
	shr.s64 	%rd388, %rd386, 56;
	ld.global.u64 	%rd389, [%rd237+304];
	add.s64 	%rd390, %rd389, %rd388;
	st.global.u64 	[%rd237+304], %rd390;
$L__BB4_119:
	ret;

}
	// .globl	_ZN6exblas13ExDOTCompleteEPdPx
.visible .entry _ZN6exblas13ExDOTCompleteEPdPx(
	.param .u64 .ptr .align 1 _ZN6exblas13ExDOTCompleteEPdPx_param_0,
	.param .u64 .ptr .align 1 _ZN6exblas13ExDOTCompleteEPdPx_param_1
)
{
	.reg .pred 	%p<15>;
	.reg .b32 	%r<87>;
	.reg .b64 	%rd<368>;

	ld.param.u64 	%rd17, [_ZN6exblas13ExDOTCompleteEPdPx_param_1];
	cvta.to.global.u64 	%rd1, %rd17;
	mov.u32 	%r1, %tid.x;
	mov.u32 	%r2, %ctaid.x;
	setp.gt.u32 	%p1, %r1, 38;
	@%p1 bra 	$L__BB5_4;
	mad.lo.s32 	%r31, %r2, 4992, %r1;
	add.s32 	%r78, %r31, 312;
	mov.b64 	%rd358, 0;
	mov.b32 	%r79, 312;
$L__BB5_2:
	add.s32 	%r32, %r78, -312;
	mul.wide.u32 	%rd19, %r32, 8;
	add.s64 	%rd20, %rd1, %rd19;
	ld.global.u64 	%rd21, [%rd20];
	add.s64 	%rd22, %rd21, %rd358;
	add.s32 	%r33, %r78, -273;
	mul.wide.u32 	%rd23, %r33, 8;
	add.s64 	%rd24, %rd1, %rd23;
	ld.global.u64 	%rd25, [%rd24];
	add.s64 	%rd26, %rd25, %rd22;
	add.s32 	%r34, %r78, -234;
	mul.wide.u32 	%rd27, %r34, 8;
	add.s64 	%rd28, %rd1, %rd27;
	ld.global.u64 	%rd29, [%rd28];
	add.s64 	%rd30, %rd29, %rd26;
	add.s32 	%r35, %r78, -195;
	mul.wide.u32 	%rd31, %r35, 8;
	add.s64 	%rd32, %rd1, %rd31;
	ld.global.u64 	%rd33, [%rd32];
	add.s64 	%rd34, %rd33, %rd30;
	add.s32 	%r36, %r78, -156;
	mul.wide.u32 	%rd35, %r36, 8;
	add.s64 	%rd36, %rd1, %rd35;
	ld.global.u64 	%rd37, [%rd36];
	add.s64 	%rd38, %rd37, %rd34;
	add.s32 	%r37, %r78, -117;
	mul.wide.u32 	%rd39, %r37, 8;
	add.s64 	%rd40, %rd1, %rd39;
	ld.global.u64 	%rd41, [%rd40];
	add.s64 	%rd42, %rd41, %rd38;
	add.s32 	%r38, %r78, -78;
	mul.wide.u32 	%rd43, %r38, 8;
	add.s64 	%rd44, %rd1, %rd43;
	ld.global.u64 	%rd45, [%rd44];
	add.s64 	%rd46, %rd45, %rd42;
	add.s32 	%r39, %r78, -39;
	mul.wide.u32 	%rd47, %r39, 8;
	add.s64 	%rd48, %rd1, %rd47;
	ld.global.u64 	%rd49, [%rd48];
	add.s64 	%rd50, %rd49, %rd46;
	add.s32 	%r40, %r78, 273;
	mul.wide.u32 	%rd51, %r78, 8;
	add.s64 	%rd52, %rd1, %rd51;
	ld.global.u64 	%rd53, [%rd52];
	add.s64 	%rd54, %rd53, %rd50;
	add.s32 	%r41, %r78, 39;
	mul.wide.u32 	%rd55, %r41, 8;
	add.s64 	%rd56, %rd1, %rd55;
	ld.global.u64 	%rd57, [%rd56];
	add.s64 	%rd58, %rd57, %rd54;
	add.s32 	%r42, %r78, 78;
	mul.wide.u32 	%rd59, %r42, 8;
	add.s64 	%rd60, %rd1, %rd59;
	ld.global.u64 	%rd61, [%rd60];
	add.s64 	%rd62, %rd61, %rd58;
	add.s32 	%r43, %r78, 117;
	mul.wide.u32 	%rd63, %r43, 8;
	add.s64 	%rd64, %rd1, %rd63;
	ld.global.u64 	%rd65, [%rd64];
	add.s64 	%rd66, %rd65, %rd62;
	add.s32 	%r44, %r78, 156;
	mul.wide.u32 	%rd67, %r44, 8;
	add.s64 	%rd68, %rd1, %rd67;
	ld.global.u64 	%rd69, [%rd68];
	add.s64 	%rd70, %rd69, %rd66;
	add.s32 	%r45, %r78, 195;
	mul.wide.u32 	%rd71, %r45, 8;
	add.s64 	%rd72, %rd1, %rd71;
	ld.global.u64 	%rd73, [%rd72];
	add.s64 	%rd74, %rd73, %rd70;
	add.s32 	%r46, %r78, 234;
	mul.wide.u32 	%rd75, %r46, 8;
	add.s64 	%rd76, %rd1, %rd75;
	ld.global.u64 	%rd77, [%rd76];
	add.s64 	%rd78, %rd77, %rd74;
	mul.wide.u32 	%rd79, %r40, 8;
	add.s64 	%rd80, %rd1, %rd79;
	ld.global.u64 	%rd81, [%rd80];
	add.s64 	%rd358, %rd81, %rd78;
	add.s32 	%r79, %r79, 624;
	add.s32 	%r78, %r78, 624;
	setp.ne.s32 	%p2, %r79, 5304;
	@%p2 bra 	$L__BB5_2;
	mad.lo.s32 	%r47, %r2, 39, %r1;
	mul.wide.u32 	%rd82, %r47, 8;
	add.s64 	%rd83, %rd1, %rd82;
	st.global.u64 	[%rd83], %rd358;
$L__BB5_4:
	bar.sync 	0;
	setp.ne.s32 	%p3, %r1, 0;
	@%p3 bra 	$L__BB5_6;
	mul.lo.s32 	%r48, %r2, 39;
	mul.wide.u32 	%rd84, %r48, 8;
	add.s64 	%rd85, %rd1, %rd84;
	ld.global.u64 	%rd86, [%rd85];
	and.b64  	%rd87, %rd86, 72057594037927935;
	st.global.u64 	[%rd85], %rd87;
	shr.s64 	%rd88, %rd86, 56;
	ld.global.u64 	%rd89, [%rd85+8];
	add.s64 	%rd90, %rd89, %rd88;
	and.b64  	%rd91, %rd90, 72057594037927935;
	st.global.u64 	[%rd85+8], %rd91;
	shr.s64 	%rd92, %rd90, 56;
	ld.global.u64 	%rd93, [%rd85+16];
	add.s64 	%rd94, %rd93, %rd92;
	and.b64  	%rd95, %rd94, 72057594037927935;
	st.global.u64 	[%rd85+16], %rd95;
	shr.s64 	%rd96, %rd94, 56;
	ld.global.u64 	%rd97, [%rd85+24];
	add.s64 	%rd98, %rd97, %rd96;
	and.b64  	%rd99, %rd98, 72057594037927935;
	st.global.u64 	[%rd85+24], %rd99;
	shr.s64 	%rd100, %rd98, 56;
	ld.global.u64 	%rd101, [%rd85+32];
	add.s64 	%rd102, %rd101, %rd100;
	and.b64  	%rd103, %rd102, 72057594037927935;
	st.global.u64 	[%rd85+32], %rd103;
	shr.s64 	%rd104, %rd102, 56;
	ld.global.u64 	%rd105, [%rd85+40];
	add.s64 	%rd106, %rd105, %rd104;
	and.b64  	%rd107, %rd106, 72057594037927935;
	st.global.u64 	[%rd85+40], %rd107;
	shr.s64 	%rd108, %rd106, 56;
	ld.global.u64 	%rd109, [%rd85+48];
	add.s64 	%rd110, %rd109, %rd108;
	and.b64  	%rd111, %rd110, 72057594037927935;
	st.global.u64 	[%rd85+48], %rd111;
	shr.s64 	%rd112, %rd110, 56;
	ld.global.u64 	%rd113, [%rd85+56];
	add.s64 	%rd114, %rd113, %rd112;
	and.b64  	%rd115, %rd114, 72057594037927935;
	st.global.u64 	[%rd85+56], %rd115;
	shr.s64 	%rd116, %rd114, 56;
	ld.global.u64 	%rd117, [%rd85+64];
	add.s64 	%rd118, %rd117, %rd116;
	and.b64  	%rd119, %rd118, 72057594037927935;
	st.global.u64 	[%rd85+64], %rd119;
	shr.s64 	%rd120, %rd118, 56;
	ld.global.u64 	%rd121, [%rd85+72];
	add.s64 	%rd122, %rd121, %rd120;
	and.b64  	%rd123, %rd122, 72057594037927935;
	st.global.u64 	[%rd85+72], %rd123;
	shr.s64 	%rd124, %rd122, 56;
	ld.global.u64 	%rd125, [%rd85+80];
	add.s64 	%rd126, %rd125, %rd124;
	and.b64  	%rd127, %rd126, 72057594037927935;
	st.global.u64 	[%rd85+80], %rd127;
	shr.s64 	%rd128, %rd126, 56;
	ld.global.u64 	%rd129, [%rd85+88];
	add.s64 	%rd130, %rd129, %rd128;
	and.b64  	%rd131, %rd130, 72057594037927935;
	st.global.u64 	[%rd85+88], %rd131;
	shr.s64 	%rd132, %rd130, 56;
	ld.global.u64 	%rd133, [%rd85+96];
	add.s64 	%rd134, %rd133, %rd132;
	and.b64  	%rd135, %rd134, 72057594037927935;
	st.global.u64 	[%rd85+96], %rd135;
	shr.s64 	%rd136, %rd134, 56;
	ld.global.u64 	%rd137, [%rd85+104];
	add.s64 	%rd138, %rd137, %rd136;
	and.b64  	%rd139, %rd138, 72057594037927935;
	st.global.u64 	[%rd85+104], %rd139;
	shr.s64 	%rd140, %rd138, 56;
	ld.global.u64 	%rd141, [%rd85+112];
	add.s64 	%rd142, %rd141, %rd140;
	and.b64  	%rd143, %rd142, 72057594037927935;
	st.global.u64 	[%rd85+112], %rd143;
	shr.s64 	%rd144, %rd142, 56;
	ld.global.u64 	%rd145, [%rd85+120];
	add.s64 	%rd146, %rd145, %rd144;
	and.b64  	%rd147, %rd146, 72057594037927935;
	st.global.u64 	[%rd85+120], %rd147;
	shr.s64 	%rd148, %rd146, 56;
	ld.global.u64 	%rd149, [%rd85+128];
	add.s64 	%rd150, %rd149, %rd148;
	and.b64  	%rd151, %rd150, 72057594037927935;
	st.global.u64 	[%rd85+128], %rd151;
	shr.s64 	%rd152, %rd150, 56;
	ld.global.u64 	%rd153, [%rd85+136];
	add.s64 	%rd154, %rd153, %rd152;
	and.b64  	%rd155, %rd154, 72057594037927935;
	st.global.u64 	[%rd85+136], %rd155;
	shr.s64 	%rd156, %rd154, 56;
	ld.global.u64 	%rd157, [%rd85+144];
	add.s64 	%rd158, %rd157, %rd156;
	and.b64  	%rd159, %rd158, 72057594037927935;
	st.global.u64 	[%rd85+144], %rd159;
	shr.s64 	%rd160, %rd158, 56;
	ld.global.u64 	%rd161, [%rd85+152];
	add.s64 	%rd162, %rd161, %rd160;
	and.b64  	%rd163, %rd162, 72057594037927935;
	st.global.u64 	[%rd85+152], %rd163;
	shr.s64 	%rd164, %rd162, 56;
	ld.global.u64 	%rd165, [%rd85+160];
	add.s64 	%rd166, %rd165, %rd164;
	and.b64  	%rd167, %rd166, 72057594037927935;
	st.global.u64 	[%rd85+160], %rd167;
	shr.s64 	%rd168, %rd166, 56;
	ld.global.u64 	%rd169, [%rd85+168];
	add.s64 	%rd170, %rd169, %rd168;
	and.b64  	%rd171, %rd170, 72057594037927935;
	st.global.u64 	[%rd85+168], %rd171;
	shr.s64 	%rd172, %rd170, 56;
	ld.global.u64 	%rd173, [%rd85+176];
	add.s64 	%rd174, %rd173, %rd172;
	and.b64  	%rd175, %rd174, 72057594037927935;
	st.global.u64 	[%rd85+176], %rd175;
	shr.s64 	%rd176, %rd174, 56;
	ld.global.u64 	%rd177, [%rd85+184];
	add.s64 	%rd178, %rd177, %rd176;
	and.b64  	%rd179, %rd178, 72057594037927935;
	st.global.u64 	[%rd85+184], %rd179;
	shr.s64 	%rd180, %rd178, 56;
	ld.global.u64 	%rd181, [%rd85+192];
	add.s64 	%rd182, %rd181, %rd180;
	and.b64  	%rd183, %rd182, 72057594037927935;
	st.global.u64 	[%rd85+192], %rd183;
	shr.s64 	%rd184, %rd182, 56;
	ld.global.u64 	%rd185, [%rd85+200];
	add.s64 	%rd186, %rd185, %rd184;
	and.b64  	%rd187, %rd186, 72057594037927935;
	st.global.u64 	[%rd85+200], %rd187;
	shr.s64 	%rd188, %rd186, 56;
	ld.global.u64 	%rd189, [%rd85+208];
	add.s64 	%rd190, %rd189, %rd188;
	and.b64  	%rd191, %rd190, 72057594037927935;
	st.global.u64 	[%rd85+208], %rd191;
	shr.s64 	%rd192, %rd190, 56;
	ld.global.u64 	%rd193, [%rd85+216];
	add.s64 	%rd194, %rd193, %rd192;
	and.b64  	%rd195, %rd194, 72057594037927935;
	st.global.u64 	[%rd85+216], %rd195;
	shr.s64 	%rd196, %rd194, 56;
	ld.global.u64 	%rd197, [%rd85+224];
	add.s64 	%rd198, %rd197, %rd196;
	and.b64  	%rd199, %rd198, 72057594037927935;
	st.global.u64 	[%rd85+224], %rd199;
	shr.s64 	%rd200, %rd198, 56;
	ld.global.u64 	%rd201, [%rd85+232];
	add.s64 	%rd202, %rd201, %rd200;
	and.b64  	%rd203, %rd202, 72057594037927935;
	st.global.u64 	[%rd85+232], %rd203;
	shr.s64 	%rd204, %rd202, 56;
	ld.global.u64 	%rd205, [%rd85+240];
	add.s64 	%rd206, %rd205, %rd204;
	and.b64  	%rd207, %rd206, 72057594037927935;
	st.global.u64 	[%rd85+240], %rd207;
	shr.s64 	%rd208, %rd206, 56;
	ld.global.u64 	%rd209, [%rd85+248];
	add.s64 	%rd210, %rd209, %rd208;
	and.b64  	%rd211, %rd210, 72057594037927935;
	st.global.u64 	[%rd85+248], %rd211;
	shr.s64 	%rd212, %rd210, 56;
	ld.global.u64 	%rd213, [%rd85+256];
	add.s64 	%rd214, %rd213, %rd212;
	and.b64  	%rd215, %rd214, 72057594037927935;
	st.global.u64 	[%rd85+256], %rd215;
	shr.s64 	%rd216, %rd214, 56;
	ld.global.u64 	%rd217, [%rd85+264];
	add.s64 	%rd218, %rd217, %rd216;
	and.b64  	%rd219, %rd218, 72057594037927935;
	st.global.u64 	[%rd85+264], %rd219;
	shr.s64 	%rd220, %rd218, 56;
	ld.global.u64 	%rd221, [%rd85+272];
	add.s64 	%rd222, %rd221, %rd220;
	and.b64  	%rd223, %rd222, 72057594037927935;
	st.global.u64 	[%rd85+272], %rd223;
	shr.s64 	%rd224, %rd222, 56;
	ld.global.u64 	%rd225, [%rd85+280];
	add.s64 	%rd226, %rd225, %rd224;
	and.b64  	%rd227, %rd226, 72057594037927935;
	st.global.u64 	[%rd85+280], %rd227;
	shr.s64 	%rd228, %rd226, 56;
	ld.global.u64 	%rd229, [%rd85+288];
	add.s64 	%rd230, %rd229, %rd228;
	and.b64  	%rd231, %rd230, 72057594037927935;
	st.global.u64 	[%rd85+288], %rd231;
	shr.s64 	%rd232, %rd230, 56;
	ld.global.u64 	%rd233, [%rd85+296];
	add.s64 	%rd234, %rd233, %rd232;
	and.b64  	%rd235, %rd234, 72057594037927935;
	st.global.u64 	[%rd85+296], %rd235;
	shr.s64 	%rd236, %rd234, 56;
	ld.global.u64 	%rd237, [%rd85+304];
	add.s64 	%rd238, %rd237, %rd236;
	st.global.u64 	[%rd85+304], %rd238;
$L__BB5_6:
	setp.gt.u32 	%p4, %r1, 38;
	bar.sync 	0;
	setp.ne.s32 	%p5, %r2, 0;
	or.pred  	%p6, %p4, %p5;
	@%p6 bra 	$L__BB5_20;
	mov.u32 	%r8, %nctaid.x;
	and.b32  	%r9, %r8, 15;
	setp.lt.u32 	%p7, %r8, 16;
	mov.b64 	%rd367, 0;
	mov.b32 	%r83, 0;
	@%p7 bra 	$L__BB5_10;
	and.b32  	%r83, %r8, 2147483632;
	and.b32  	%r50, %r8, -16;
	neg.s32 	%r81, %r50;
	add.s32 	%r80, %r1, 312;
	mov.b64 	%rd367, 0;
$L__BB5_9:
	.pragma "nounroll";
	add.s32 	%r51, %r80, -312;
	mul.wide.u32 	%rd242, %r51, 8;
	add.s64 	%rd243, %rd1, %rd242;
	ld.global.u64 	%rd244, [%rd243];
	add.s64 	%rd245, %rd244, %rd367;
	add.s32 	%r52, %r80, -273;
	mul.wide.u32 	%rd246, %r52, 8;
	add.s64 	%rd247, %rd1, %rd246;
	ld.global.u64 	%rd248, [%rd247];
	add.s64 	%rd249, %rd248, %rd245;
	add.s32 	%r53, %r80, -234;
	mul.wide.u32 	%rd250, %r53, 8;
	add.s64 	%rd251, %rd1, %rd250;
	ld.global.u64 	%rd252, [%rd251];
	add.s64 	%rd253, %rd252, %rd249;
	add.s32 	%r54, %r80, -195;
	mul.wide.u32 	%rd254, %r54, 8;
	add.s64 	%rd255, %rd1, %rd254;
	ld.global.u64 	%rd256, [%rd255];
	add.s64 	%rd257, %rd256, %rd253;
	add.s32 	%r55, %r80, -156;
	mul.wide.u32 	%rd258, %r55, 8;
	add.s64 	%rd259, %rd1, %rd258;
	ld.global.u64 	%rd260, [%rd259];
	add.s64 	%rd261, %rd260, %rd257;
	add.s32 	%r56, %r80, -117;
	mul.wide.u32 	%rd262, %r56, 8;
	add.s64 	%rd263, %rd1, %rd262;
	ld.global.u64 	%rd264, [%rd263];
	add.s64 	%rd265, %rd264, %rd261;
	add.s32 	%r57, %r80, -78;
	mul.wide.u32 	%rd266, %r57, 8;
	add.s64 	%rd267, %rd1, %rd266;
	ld.global.u64 	%rd268, [%rd267];
	add.s64 	%rd269, %rd268, %rd265;
	add.s32 	%r58, %r80, -39;
	mul.wide.u32 	%rd270, %r58, 8;
	add.s64 	%rd271, %rd1, %rd270;
	ld.global.u64 	%rd272, [%rd271];
	add.s64 	%rd273, %rd272, %rd269;
	add.s32 	%r59, %r80, 273;
	mul.wide.u32 	%rd274, %r80, 8;
	add.s64 	%rd275, %rd1, %rd274;
	ld.global.u64 	%rd276, [%rd275];
	add.s64 	%rd277, %rd276, %rd273;
	add.s32 	%r60, %r80, 39;
	mul.wide.u32 	%rd278, %r60, 8;
	add.s64 	%rd279, %rd1, %rd278;
	ld.global.u64 	%rd280, [%rd279];
	add.s64 	%rd281, %rd280, %rd277;
	add.s32 	%r61, %r80, 78;
	mul.wide.u32 	%rd282, %r61, 8;
	add.s64 	%rd283, %rd1, %rd282;
	ld.global.u64 	%rd284, [%rd283];
	add.s64 	%rd285, %rd284, %rd281;
	add.s32 	%r62, %r80, 117;
	mul.wide.u32 	%rd286, %r62, 8;
	add.s64 	%rd287, %rd1, %rd286;
	ld.global.u64 	%rd288, [%rd287];
	add.s64 	%rd289, %rd288, %rd285;
	add.s32 	%r63, %r80, 156;
	mul.wide.u32 	%rd290, %r63, 8;
	add.s64 	%rd291, %rd1, %rd290;
	ld.global.u64 	%rd292, [%rd291];
	add.s64 	%rd293, %rd292, %rd289;
	add.s32 	%r64, %r80, 195;
	mul.wide.u32 	%rd294, %r64, 8;
	add.s64 	%rd295, %rd1, %rd294;
	ld.global.u64 	%rd296, [%rd295];
	add.s64 	%rd297, %rd296, %rd293;
	add.s32 	%r65, %r80, 234;
	mul.wide.u32 	%rd298, %r65, 8;
	add.s64 	%rd299, %rd1, %rd298;
	ld.global.u64 	%rd300, [%rd299];
	add.s64 	%rd301, %rd300, %rd297;
	mul.wide.u32 	%rd302, %r59, 8;
	add.s64 	%rd303, %rd1, %rd302;
	ld.global.u64 	%rd304, [%rd303];
	add.s64 	%rd367, %rd304, %rd301;
	add.s32 	%r81, %r81, 16;
	add.s32 	%r80, %r80, 624;
	setp.ne.s32 	%p8, %r81, 0;
	@%p8 bra 	$L__BB5_9;
$L__BB5_10:
	setp.eq.s32 	%p9, %r9, 0;
	@%p9 bra 	$L__BB5_19;
	and.b32  	%r18, %r8, 7;
	setp.lt.u32 	%p10, %r9, 8;
	@%p10 bra 	$L__BB5_13;
	mad.lo.s32 	%r66, %r83, 39, %r1;
	mul.wide.u32 	%rd306, %r66, 8;
	add.s64 	%rd307, %rd1, %rd306;
	ld.global.u64 	%rd308, [%rd307];
	add.s64 	%rd309, %rd308, %rd367;
	add.s32 	%r67, %r66, 39;
	mul.wide.u32 	%rd310, %r67, 8;
	add.s64 	%rd311, %rd1, %rd310;
	ld.global.u64 	%rd312, [%rd311];
	add.s64 	%rd313, %rd312, %rd309;
	add.s32 	%r68, %r66, 78;
	mul.wide.u32 	%rd314, %r68, 8;
	add.s64 	%rd315, %rd1, %rd314;
	ld.global.u64 	%rd316, [%rd315];
	add.s64 	%rd317, %rd316, %rd313;
	add.s32 	%r69, %r66, 117;
	mul.wide.u32 	%rd318, %r69, 8;
	add.s64 	%rd319, %rd1, %rd318;
	ld.global.u64 	%rd320, [%rd319];
	add.s64 	%rd321, %rd320, %rd317;
	add.s32 	%r70, %r66, 156;
	mul.wide.u32 	%rd322, %r70, 8;
	add.s64 	%rd323, %rd1, %rd322;
	ld.global.u64 	%rd324, [%rd323];
	add.s64 	%rd325, %rd324, %rd321;
	add.s32 	%r71, %r66, 195;
	mul.wide.u32 	%rd326, %r71, 8;
	add.s64 	%rd327, %rd1, %rd326;
	ld.global.u64 	%rd328, [%rd327];
	add.s64 	%rd329, %rd328, %rd325;
	add.s32 	%r72, %r66, 234;
	mul.wide.u32 	%rd330, %r72, 8;
	add.s64 	%rd331, %rd1, %rd330;
	ld.global.u64 	%rd332, [%rd331];
	add.s64 	%rd333, %rd332, %rd329;
	add.s32 	%r73, %r66, 273;
	mul.wide.u32 	%rd334, %r73, 8;
	add.s64 	%rd335, %rd1, %rd334;
	ld.global.u64 	%rd336, [%rd335];
	add.s64 	%rd367, %rd336, %rd333;
	add.s32 	%r83, %r83, 8;
$L__BB5_13:
	setp.eq.s32 	%p11, %r18, 0;
	@%p11 bra 	$L__BB5_19;
	and.b32  	%r21, %r8, 3;
	setp.lt.u32 	%p12, %r18, 4;
	@%p12 bra 	$L__BB5_16;
	mad.lo.s32 	%r74, %r83, 39, %r1;
	mul.wide.u32 	%rd338, %r74, 8;
	add.s64 	%rd339, %rd1, %rd338;
	ld.global.u64 	%rd340, [%rd339];
	add.s64 	%rd341, %rd340, %rd367;
	add.s32 	%r75, %r74, 39;
	mul.wide.u32 	%rd342, %r75, 8;
	add.s64 	%rd343, %rd1, %rd342;
	ld.global.u64 	%rd344, [%rd343];
	add.s64 	%rd345, %rd344, %rd341;
	add.s32 	%r76, %r74, 78;
	mul.wide.u32 	%rd346, %r76, 8;
	add.s64 	%rd347, %rd1, %rd346;
	ld.global.u64 	%rd348, [%rd347];
	add.s64 	%rd349, %rd348, %rd345;
	add.s32 	%r77, %r74, 117;
	mul.wide.u32 	%rd350, %r77, 8;
	add.s64 	%rd351, %rd1, %rd350;
	ld.global.u64 	%rd352, [%rd351];
	add.s64 	%rd367, %rd352, %rd349;
	add.s32 	%r83, %r83, 4;
$L__BB5_16:
	setp.eq.s32 	%p13, %r21, 0;
	@%p13 bra 	$L__BB5_19;
	mad.lo.s32 	%r86, %r83, 39, %r1;
	neg.s32 	%r85, %r21;
$L__BB5_18:
	.pragma "nounroll";
	mul.wide.u32 	%rd353, %r86, 8;
	add.s64 	%rd354, %rd1, %rd353;
	ld.global.u64 	%rd355, [%rd354];
	add.s64 	%rd367, %rd355, %rd367;
	add.s32 	%r86, %r86, 39;
	add.s32 	%r85, %r85, 1;
	setp.ne.s32 	%p14, %r85, 0;
	@%p14 bra 	$L__BB5_18;
$L__BB5_19:
	mul.wide.u32 	%rd356, %r1, 8;
	add.s64 	%rd357, %rd1, %rd356;
	st.global.u64 	[%rd357], %rd367;
$L__BB5_20:
	ret;

}


// ===== COMPILED SASS (sm_100) =====

	.target	sm_100

	.elftype	@"ET_EXEC"


//--------------------- .note.nv.tkinfo           --------------------------
	.section	.note.nv.tkinfo,"",@"SHT_NOTE"
	.sectionflags	@"SHF_NOTE_NV_TKINFO"
	.tkinfo
        /*0018*/ 	.word	0x00000002
        /*0030*/ 	.string	""
        /*0030*/ 	.string	"ptxas"
        /*0030*/ 	.string	"Cuda compilation tools, release 13.0, V13.0.88"
        /*0030*/ 	.string	"Build cuda_13.0.r13.0/compiler.36424714_0"
        /*0030*/ 	.string	"-arch sm_100 -m 64 "



//--------------------- .note.nv.cuinfo           --------------------------
	.section	.note.nv.cuinfo,"",@"SHT_NOTE"
	.sectionflags	@"SHF_NOTE_NV_CUINFO"
        /*0018*/ 	.short	0x0002
        /*001a*/ 	.short	0x0064
        /*001c*/ 	.short	0x0082
	.zero		2


//--------------------- .nv.info                  --------------------------
	.section	.nv.info,"",@"SHT_CUDA_INFO"
	.align	4


	//----- nvinfo : EIATTR_REGCOUNT
	.align		4
        /*0000*/ 	.byte	0x04, 0x2f
        /*0002*/ 	.short	(.L_44 - .L_43)
	.align		4
.L_43:
        /*0004*/ 	.word	index@(_ZN3cub18CUB_300001_SM_10006detail11EmptyKernelIvEEvv)
        /*0008*/ 	.word	0x00000004


	//----- nvinfo : EIATTR_FRAME_SIZE
	.align		4
.L_44:
        /*000c*/ 	.byte	0x04, 0x11
        /*000e*/ 	.short	(.L_46 - .L_45)
	.align		4
.L_45:
        /*0010*/ 	.word	index@(_ZN3cub18CUB_300001_SM_10006detail11EmptyKernelIvEEvv)
        /*0014*/ 	.word	0x00000000


	//----- nvinfo : EIATTR_REGCOUNT
	.align		4
.L_46:
        /*0018*/ 	.byte	0x04, 0x2f
        /*001a*/ 	.short	(.L_48 - .L_47)
	.align		4
.L_47:
        /*001c*/ 	.word	index@(_ZN3cub18CUB_300001_SM_10006detail8for_each13static_kernelINS2_12policy_hub_t12policy_500_tEmN6thrust24THRUST_300001_SM_1000_NS8cuda_cub20__uninitialized_fill7functorINS7_10device_ptrIxEExEEEEvT0_T1_)
        /*0020*/ 	.word	0x00000009


	//----- nvinfo : EIATTR_FRAME_SIZE
	.align		4
.L_48:
        /*0024*/ 	.byte	0x04, 0x11
        /*0026*/ 	.short	(.L_50 - .L_49)
	.align		4
.L_49:
        /*0028*/ 	.word	index@(_ZN3cub18CUB_300001_SM_10006detail8for_each13static_kernelINS2_12policy_hub_t12policy_500_tEmN6thrust24THRUST_300001_SM_1000_NS8cuda_cub20__uninitialized_fill7functorINS7_10device_ptrIxEExEEEEvT0_T1_)
        /*002c*/ 	.word	0x00000000


	//----- nvinfo : EIATTR_REGCOUNT
	.align		4
.L_50:
        /*0030*/ 	.byte	0x04, 0x2f
        /*0032*/ 	.short	(.L_52 - .L_51)
	.align		4
.L_51:
        /*0034*/ 	.word	index@(_ZN3cub18CUB_300001_SM_10006detail8for_each13static_kernelINS2_12policy_hub_t12policy_500_tEmN6thrust24THRUST_300001_SM_1000_NS8cuda_cub20__uninitialized_fill7functorINS7_10device_ptrIdEEdEEEEvT0_T1_)
        /*0038*/ 	.word	0x00000009


	//----- nvinfo : EIATTR_FRAME_SIZE
	.align		4
.L_52:
        /*003c*/ 	.byte	0x04, 0x11
        /*003e*/ 	.short	(.L_54 - .L_53)
	.align		4
.L_53:
        /*0040*/ 	.word	index@(_ZN3cub18CUB_300001_SM_10006detail8for_each13static_kernelINS2_12policy_hub_t12policy_500_tEmN6thrust24THRUST_300001_SM_1000_NS8cuda_cub20__uninitialized_fill7functorINS7_10device_ptrIdEEdEEEEvT0_T1_)
        /*0044*/ 	.word	0x00000000


	//----- nvinfo : EIATTR_REGCOUNT
	.align		4
.L_54:
        /*0048*/ 	.byte	0x04, 0x2f
        /*004a*/ 	.short	(.L_56 - .L_55)
	.align		4
.L_55:
        /*004c*/ 	.word	index@(_ZN6exblas5ExDOTEPxPKdS2_j)
        /*0050*/ 	.word	0x00000028


	//----- nvinfo : EIATTR_FRAME_SIZE
	.align		4
.L_56:
        /*0054*/ 	.byte	0x04, 0x11
        /*0056*/ 	.short	(.L_58 - .L_57)
	.align		4
.L_57:
        /*0058*/ 	.word	index@(_ZN6exblas5ExDOTEPxPKdS2_j)
        /*005c*/ 	.word	0x00000000


	//----- nvinfo : EIATTR_REGCOUNT
	.align		4
.L_58:
        /*0060*/ 	.byte	0x04, 0x2f
        /*0062*/ 	.short	(.L_60 - .L_59)
	.align		4
.L_59:
        /*0064*/ 	.word	index@(_ZN6exblas5ExDOTEPxPKdS2_S2_j)
        /*0068*/ 	.word	0x00000028


	//----- nvinfo : EIATTR_FRAME_SIZE
	.align		4
.L_60:
        /*006c*/ 	.byte	0x04, 0x11
        /*006e*/ 	.short	(.L_62 - .L_61)
	.align		4
.L_61:
        /*0070*/ 	.word	index@(_ZN6exblas5ExDOTEPxPKdS2_S2_j)
        /*0074*/ 	.word	0x00000000


	//----- nvinfo : EIATTR_REGCOUNT
	.align		4
.L_62:
        /*0078*/ 	.byte	0x04, 0x2f
        /*007a*/ 	.short	(.L_64 - .L_63)
	.align		4
.L_63:
        /*007c*/ 	.word	index@(_ZN6exblas13ExDOTCompleteEPdPx)
        /*0080*/ 	.word	0x00000020


	//----- nvinfo : EIATTR_FRAME_SIZE
	.align		4
.L_64:
        /*0084*/ 	.byte	0x04, 0x11
        /*0086*/ 	.short	(.L_66 - .L_65)
	.align		4
.L_65:
        /*0088*/ 	.word	index@(_ZN6exblas13ExDOTCompleteEPdPx)
        /*008c*/ 	.word	0x00000000


	//----- nvinfo : EIATTR_MIN_STACK_SIZE
	.align		4
.L_66:
        /*0090*/ 	.byte	0x04, 0x12
        /*0092*/ 	.short	(.L_68 - .L_67)
	.align		4
.L_67:
        /*0094*/ 	.word	index@(_ZN6exblas13ExDOTCompleteEPdPx)
        /*0098*/ 	.word	0x00000000


	//----- nvinfo : EIATTR_MIN_STACK_SIZE
	.align		4
.L_68:
        /*009c*/ 	.byte	0x04, 0x12
        /*009e*/ 	.short	(.L_70 - .L_69)
	.align		4
.L_69:
        /*00a0*/ 	.word	index@(_ZN6exblas5ExDOTEPxPKdS2_S2_j)
        /*00a4*/ 	.word	0x00000000


	//----- nvinfo : EIATTR_MIN_STACK_SIZE
	.align		4
.L_70:
        /*00a8*/ 	.byte	0x04, 0x12
        /*00aa*/ 	.short	(.L_72 - .L_71)
	.align		4
.L_71:
        /*00ac*/ 	.word	index@(_ZN6exblas5ExDOTEPxPKdS2_j)
        /*00b0*/ 	.word	0x00000000


	//----- nvinfo : EIATTR_MIN_STACK_SIZE
	.align		4
.L_72:
        /*00b4*/ 	.byte	0x04, 0x12
        /*00b6*/ 	.short	(.L_74 - .L_73)
	.align		4
.L_73:
        /*00b8*/ 	.word	index@(_ZN3cub18CUB_300001_SM_10006detail8for_each13static_kernelINS2_12policy_hub_t12policy_500_tEmN6thrust24THRUST_300001_SM_1000_NS8cuda_cub20__uninitialized_fill7functorINS7_10device_ptrIdEEdEEEEvT0_T1_)
        /*00bc*/ 	.word	0x00000000


	//----- nvinfo : EIATTR_MIN_STACK_SIZE
	.align		4
.L_74:
        /*00c0*/ 	.byte	0x04, 0x12
        /*00c2*/ 	.short	(.L_76 - .L_75)
	.align		4
.L_75:
        /*00c4*/ 	.word	index@(_ZN3cub18CUB_300001_SM_10006detail8for_each13static_kernelINS2_12policy_hub_t12policy_500_tEmN6thrust24THRUST_300001_SM_1000_NS8cuda_cub20__uninitialized_fill7functorINS7_10device_ptrIxEExEEEEvT0_T1_)
        /*00c8*/ 	.word	0x00000000


	//----- nvinfo : EIATTR_MIN_STACK_SIZE
	.align		4
.L_76:
        /*00cc*/ 	.byte	0x04, 0x12
        /*00ce*/ 	.short	(.L_78 - .L_77)
	.align		4
.L_77:
        /*00d0*/ 	.word	index@(_ZN3cub18CUB_300001_SM_10006detail11EmptyKernelIvEEvv)
        /*00d4*/ 	.word	0x00000000
.L_78:


//--------------------- .nv.compat                --------------------------
	.section	.nv.compat,"",@"SHT_CUDA_COMPAT_INFO"
	.align	4
        /*0000*/ 	.byte	0x02, 0x09, 0x00, 0x00, 0x02, 0x02, 0x01, 0x00, 0x02, 0x05, 0x05, 0x00, 0x03, 0x07, 0x01, 0x01
        /*0010*/ 	.byte	0x02, 0x03, 0x00, 0x00, 0x02, 0x06, 0x01, 0x00, 0x04, 0x0b, 0x08, 0x00, 0x01, 0x00, 0x00, 0x00
        /*0020*/ 	.byte	0x00, 0x00, 0x00, 0x00


//--------------------- .nv.info._ZN6exblas13ExDOTCompleteEPdPx --------------------------
	.section	.nv.info._ZN6exblas13ExDOTCompleteEPdPx,"",@"SHT_CUDA_INFO"
	.sectionflags	@""
	.align	4


	//----- nvinfo : EIATTR_CUDA_API_VERSION
	.align		4
        /*0000*/ 	.byte	0x04, 0x37
        /*0002*/ 	.short	(.L_80 - .L_79)
.L_79:
        /*0004*/ 	.word	0x00000082


	//----- nvinfo : EIATTR_KPARAM_INFO
	.align		4
.L_80:
        /*0008*/ 	.byte	0x04, 0x17
        /*000a*/ 	.short	(.L_82 - .L_81)
.L_81:
        /*000c*/ 	.word	0x00000000
        /*0010*/ 	.short	0x0001
        /*0012*/ 	.short	0x0008
        /*0014*/ 	.byte	0x00, 0xf5, 0x21, 0x00


	//----- nvinfo : EIATTR_KPARAM_INFO
	.align		4
.L_82:
        /*0018*/ 	.byte	0x04, 0x17
        /*001a*/ 	.short	(.L_84 - .L_83)
.L_83:
        /*001c*/ 	.word	0x00000000
        /*0020*/ 	.short	0x0000
        /*0022*/ 	.short	0x0000
        /*0024*/ 	.byte	0x00, 0xf5, 0x21, 0x00


	//----- nvinfo : EIATTR_SPARSE_MMA_MASK
	.align		4
.L_84:
        /*0028*/ 	.byte	0x03, 0x50
        /*002a*/ 	.short	0x0000


	//----- nvinfo : EIATTR_MAXREG_COUNT
	.align		4
        /*002c*/ 	.byte	0x03, 0x1b
        /*002e*/ 	.short	0x00ff


	//----- nvinfo : EIATTR_NUM_BARRIERS
	.align		4
        /*0030*/ 	.byte	0x02, 0x4c
        /*0032*/ 	.byte	0x01
	.zero		1


	//----- nvinfo : EIATTR_MERCURY_ISA_VERSION
	.align		4
        /*0034*/ 	.byte	0x03, 0x5f
        /*0036*/ 	.short	0x0101


	//----- nvinfo : EIATTR_VRC_CTA_INIT_COUNT
	.align		4
        /*0038*/ 	.byte	0x02, 0x4a
	.zero		1
	.zero		1


	//----- nvinfo : EIATTR_EXIT_INSTR_OFFSETS
	.align		4
        /*003c*/ 	.byte	0x04, 0x1c
        /*003e*/ 	.short	(.L_86 - .L_85)


	//   ....[0]....
.L_85:
        /*0040*/ 	.word	0x00001210


	//   ....[1]....
        /*0044*/ 	.word	0x00001c30


	//----- nvinfo : EIATTR_CRS_STACK_SIZE
	.align		4
.L_86:
        /*0048*/ 	.byte	0x04, 0x1e
        /*004a*/ 	.short	(.L_88 - .L_87)
.L_87:
        /*004c*/ 	.word	0x00000000


	//----- nvinfo : EIATTR_CBANK_PARAM_SIZE
	.align		4
.L_88:
        /*0050*/ 	.byte	0x03, 0x19
        /*0052*/ 	.short	0x0010


	//----- nvinfo : EIATTR_PARAM_CBANK
	.align		4
        /*0054*/ 	.byte	0x04, 0x0a
        /*0056*/ 	.short	(.L_90 - .L_89)
	.align		4
.L_89:
        /*0058*/ 	.word	index@(.nv.constant0._ZN6exblas13ExDOTCompleteEPdPx)
        /*005c*/ 	.short	0x0380
        /*005e*/ 	.short	0x0010


	//----- nvinfo : EIATTR_SW_WAR
	.align		4
.L_90:
        /*0060*/ 	.byte	0x04, 0x36
        /*0062*/ 	.short	(.L_92 - .L_91)
.L_91:
        /*0064*/ 	.word	0x00000008
.L_92:


//--------------------- .nv.info._ZN6exblas5ExDOTEPxPKdS2_S2_j --------------------------
	.section	.nv.info._ZN6exblas5ExDOTEPxPKdS2_S2_j,"",@"SHT_CUDA_INFO"
	.sectionflags	@""
	.align	4


	//----- nvinfo : EIATTR_CUDA_API_VERSION
	.align		4
        /*0000*/ 	.byte	0x04, 0x37
        /*0002*/ 	.short	(.L_94 - .L_93)
.L_93:
        /*0004*/ 	.word	0x00000082


	//----- nvinfo : EIATTR_KPARAM_INFO
	.align		4
.L_94:
        /*0008*/ 	.byte	0x04, 0x17
        /*000a*/ 	.short	(.L_96 - .L_95)
.L_95:
        /*000c*/ 	.word	0x00000000
        /*0010*/ 	.short	0x0004
        /*0012*/ 	.short	0x0020
        /*0014*/ 	.byte	0x00, 0xf0, 0x11, 0x00


	//----- nvinfo : EIATTR_KPARAM_INFO
	.align		4
.L_96:
        /*0018*/ 	.byte	0x04, 0x17
        /*001a*/ 	.short	(.L_98 - .L_97)
.L_97:
        /*001c*/ 	.word	0x00000000
        /*0020*/ 	.short	0x0003
        /*0022*/ 	.short	0x0018
        /*0024*/ 	.byte	0x00, 0xf5, 0x21, 0x00


	//----- nvinfo : EIATTR_KPARAM_INFO
	.align		4
.L_98:
        /*0028*/ 	.byte	0x04, 0x17
        /*002a*/ 	.short	(.L_100 - .L_99)
.L_99:
        /*002c*/ 	.word	0x00000000
        /*0030*/ 	.short	0x0002
        /*0032*/ 	.short	0x0010
        /*0034*/ 	.byte	0x00, 0xf5, 0x21, 0x00


	//----- nvinfo : EIATTR_KPARAM_INFO
	.align		4
.L_100:
        /*0038*/ 	.byte	0x04, 0x17
        /*003a*/ 	.short	(.L_102 - .L_101)
.L_101:
        /*003c*/ 	.word	0x00000000
        /*0040*/ 	.short	0x0001
        /*0042*/ 	.short	0x0008
        /*0044*/ 	.byte	0x00, 0xf5, 0x21, 0x00


	//----- nvinfo : EIATTR_KPARAM_INFO
	.align		4
.L_102:
        /*0048*/ 	.byte	0x04, 0x17
        /*004a*/ 	.short	(.L_104 - .L_103)
.L_103:
        /*004c*/ 	.word	0x00000000
        /*0050*/ 	.short	0x0000
        /*0052*/ 	.short	0x0000
        /*0054*/ 	.byte	0x00, 0xf5, 0x21, 0x00


	//----- nvinfo : EIATTR_SPARSE_MMA_MASK
	.align		4
.L_104:
        /*0058*/ 	.byte	0x03, 0x50
        /*005a*/ 	.short	0x0000


	//----- nvinfo : EIATTR_MAXREG_COUNT
	.align		4
        /*005c*/ 	.byte	0x03, 0x1b
        /*005e*/ 	.short	0x00ff


	//----- nvinfo : EIATTR_NUM_BARRIERS
	.align		4
        /*0060*/ 	.byte	0x02, 0x4c
        /*0062*/ 	.byte	0x01
	.zero		1


	//----- nvinfo : EIATTR_MERCURY_ISA_VERSION
	.align		4
        /*0064*/ 	.byte	0x03, 0x5f
        /*0066*/ 	.short	0x0101


	//----- nvinfo : EIATTR_VRC_CTA_INIT_COUNT
	.align		4
        /*0068*/ 	.byte	0x02, 0x4a
	.zero		1
	.zero		1


	//----- nvinfo : EIATTR_EXIT_INSTR_OFFSETS
	.align		4
        /*006c*/ 	.byte	0x04, 0x1c
        /*006e*/ 	.short	(.L_106 - .L_105)


	//   ....[0]....
.L_105:
        /*0070*/ 	.word	0x000047f0


	//   ....[1]....
        /*0074*/ 	.word	0x00005440


	//----- nvinfo : EIATTR_CRS_STACK_SIZE
	.align		4
.L_106:
        /*0078*/ 	.byte	0x04, 0x1e
        /*007a*/ 	.short	(.L_108 - .L_107)
.L_107:
        /*007c*/ 	.word	0x00000000


	//----- nvinfo : EIATTR_CBANK_PARAM_SIZE
	.align		4
.L_108:
        /*0080*/ 	.byte	0x03, 0x19
        /*0082*/ 	.short	0x0024


	//----- nvinfo : EIATTR_PARAM_CBANK
	.align		4
        /*0084*/ 	.byte	0x04, 0x0a
        /*0086*/ 	.short	(.L_110 - .L_109)
	.align		4
.L_109:
        /*0088*/ 	.word	index@(.nv.constant0._ZN6exblas5ExDOTEPxPKdS2_S2_j)
        /*008c*/ 	.short	0x0380
        /*008e*/ 	.short	0x0024


	//----- nvinfo : EIATTR_SW_WAR
	.align		4
.L_110:
        /*0090*/ 	.byte	0x04, 0x36
        /*0092*/ 	.short	(.L_112 - .L_111)
.L_111:
        /*0094*/ 	.word	0x00000008
.L_112:


//--------------------- .nv.info._ZN6exblas5ExDOTEPxPKdS2_j --------------------------
	.section	.nv.info._ZN6exblas5ExDOTEPxPKdS2_j,"",@"SHT_CUDA_INFO"
	.sectionflags	@""
	.align	4


	//----- nvinfo : EIATTR_CUDA_API_VERSION
	.align		4
        /*0000*/ 	.byte	0x04, 0x37
        /*0002*/ 	.short	(.L_114 - .L_113)
.L_113:
        /*0004*/ 	.word	0x00000082


	//----- nvinfo : EIATTR_KPARAM_INFO
	.align		4
.L_114:
        /*0008*/ 	.byte	0x04, 0x17
        /*000a*/ 	.short	(.L_116 - .L_115)
.L_115:
        /*000c*/ 	.word	0x00000000
        /*0010*/ 	.short	0x0003
        /*0012*/ 	.short	0x0018
        /*0014*/ 	.byte	0x00, 0xf0, 0x11, 0x00


	//----- nvinfo : EIATTR_KPARAM_INFO
	.align		4
.L_116:
        /*0018*/ 	.byte	0x04, 0x17
        /*001a*/ 	.short	(.L_118 - .L_117)
.L_117:
        /*001c*/ 	.word	0x00000000
        /*0020*/ 	.short	0x0002
        /*0022*/ 	.short	0x0010
        /*0024*/ 	.byte	0x00, 0xf5, 0x21, 0x00


	//----- nvinfo : EIATTR_KPARAM_INFO
	.align		4
.L_118:
        /*0028*/ 	.byte	0x04, 0x17
        /*002a*/ 	.short	(.L_120 - .L_119)
.L_119:
        /*002c*/ 	.word	0x00000000
        /*0030*/ 	.short	0x0001
        /*0032*/ 	.short	0x0008
        /*0034*/ 	.byte	0x00, 0xf5, 0x21, 0x00


	//----- nvinfo : EIATTR_KPARAM_INFO
	.align		4
.L_120:
        /*0038*/ 	.byte	0x04, 0x17
        /*003a*/ 	.short	(.L_122 - .L_121)
.L_121:
        /*003c*/ 	.word	0x00000000
        /*0040*/ 	.short	0x0000
        /*0042*/ 	.short	0x0000
        /*0044*/ 	.byte	0x00, 0xf5, 0x21, 0x00


	//----- nvinfo : EIATTR_SPARSE_MMA_MASK
	.align		4
.L_122:
        /*0048*/ 	.byte	0x03, 0x50
        /*004a*/ 	.short	0x0000


	//----- nvinfo : EIATTR_MAXREG_COUNT
	.align		4
        /*004c*/ 	.byte	0x03, 0x1b
        /*004e*/ 	.short	0x00ff


	//----- nvinfo : EIATTR_NUM_BARRIERS
	.align		4
        /*0050*/ 	.byte	0x02, 0x4c
        /*0052*/ 	.byte	0x01
	.zero		1


	//----- nvinfo : EIATTR_MERCURY_ISA_VERSION
	.align		4
        /*0054*/ 	.byte	0x03, 0x5f
        /*0056*/ 	.short	0x0101


	//----- nvinfo : EIATTR_VRC_CTA_INIT_COUNT
	.align		4
        /*0058*/ 	.byte	0x02, 0x4a
	.zero		1
	.zero		1


	//----- nvinfo : EIATTR_EXIT_INSTR_OFFSETS
	.align		4
        /*005c*/ 	.byte	0x04, 0x1c
        /*005e*/ 	.short	(.L_124 - .L_123)


	//   ....[0]....
.L_123:
        /*0060*/ 	.word	0x000047b0


	//   ....[1]....
        /*0064*/ 	.word	0x00005400


	//----- nvinfo : EIATTR_CRS_STACK_SIZE
	.align		4
.L_124:
        /*0068*/ 	.byte	0x04, 0x1e
        /*006a*/ 	.short	(.L_126 - .L_125)
.L_125:
        /*006c*/ 	.word	0x00000000


	//----- nvinfo : EIATTR_CBANK_PARAM_SIZE
	.align		4
.L_126:
        /*0070*/ 	.byte	0x03, 0x19
        /*0072*/ 	.short	0x001c


	//----- nvinfo : EIATTR_PARAM_CBANK
	.align		4
        /*0074*/ 	.byte	0x04, 0x0a
        /*0076*/ 	.short	(.L_128 - .L_127)
	.align		4
.L_127:
        /*0078*/ 	.word	index@(.nv.constant0._ZN6exblas5ExDOTEPxPKdS2_j)
        /*007c*/ 	.short	0x0380
        /*007e*/ 	.short	0x001c


	//----- nvinfo : EIATTR_SW_WAR
	.align		4
.L_128:
        /*0080*/ 	.byte	0x04, 0x36
        /*0082*/ 	.short	(.L_130 - .L_129)
.L_129:
        /*0084*/ 	.word	0x00000008
.L_130:


//--------------------- .nv.info._ZN3cub18CUB_300001_SM_10006detail8for_each13static_kernelINS2_12policy_hub_t12policy_500_tEmN6thrust24THRUST_300001_SM_1000_NS8cuda_cub20__uninitialized_fill7functorINS7_10device_ptrIdEEdEEEEvT0_T1_ --------------------------
	.section	.nv.info._ZN3cub18CUB_300001_SM_10006detail8for_each13static_kernelINS2_12policy_hub_t12policy_500_tEmN6thrust24THRUST_300001_SM_1000_NS8cuda_cub20__uninitialized_fill7functorINS7_10device_ptrIdEEdEEEEvT0_T1_,"",@"SHT_CUDA_INFO"
	.sectionflags	@""
	.align	4


	//----- nvinfo : EIATTR_CUDA_API_VERSION
	.align		4
        /*0000*/ 	.byte	0x04, 0x37
        /*0002*/ 	.short	(.L_132 - .L_131)
.L_131:
        /*0004*/ 	.word	0x00000082


	//----- nvinfo : EIATTR_KPARAM_INFO
	.align		4
.L_132:
        /*0008*/ 	.byte	0x04, 0x17
        /*000a*/ 	.short	(.L_134 - .L_133)
.L_133:
        /*000c*/ 	.word	0x00000000
        /*0010*/ 	.short	0x0001
        /*0012*/ 	.short	0x0008
        /*0014*/ 	.byte	0x00, 0xf0, 0x41, 0x00


	//----- nvinfo : EIATTR_KPARAM_INFO
	.align		4
.L_134:
        /*0018*/ 	.byte	0x04, 0x17
        /*001a*/ 	.short	(.L_136 - .L_135)
.L_135:
        /*001c*/ 	.word	0x00000000
        /*0020*/ 	.short	0x0000
        /*0022*/ 	.short	0x0000
        /*0024*/ 	.byte	0x00, 0xf0, 0x21, 0x00


	//----- nvinfo : EIATTR_SPARSE_MMA_MASK
	.align		4
.L_136:
        /*0028*/ 	.byte	0x03, 0x50
        /*002a*/ 	.short	0x0000


	//----- nvinfo : EIATTR_MAXREG_COUNT
	.align		4
        /*002c*/ 	.byte	0x03, 0x1b
        /*002e*/ 	.short	0x00ff


	//----- nvinfo : EIATTR_MERCURY_ISA_VERSION
	.align		4
        /*0030*/ 	.byte	0x03, 0x5f
        /*0032*/ 	.short	0x0101


	//----- nvinfo : EIATTR_VRC_CTA_INIT_COUNT
	.align		4
        /*0034*/ 	.byte	0x02, 0x4a
	.zero		1
	.zero		1


	//----- nvinfo : EIATTR_EXIT_INSTR_OFFSETS
	.align		4
        /*0038*/ 	.byte	0x04, 0x1c
        /*003a*/ 	.short	(.L_138 - .L_137)


	//   ....[0]....
.L_137:
        /*003c*/ 	.word	0x00000130


	//   ....[1]....
        /*0040*/ 	.word	0x00000230


	//   ....[2]....
        /*0044*/ 	.word	0x00000260


	//----- nvinfo : EIATTR_MAX_THREADS
	.align		4
.L_138:
        /*0048*/ 	.byte	0x04, 0x05
        /*004a*/ 	.short	(.L_140 - .L_139)
.L_139:
        /*004c*/ 	.word	0x00000100
        /*0050*/ 	.word	0x00000001
        /*0054*/ 	.word	0x00000001


	//----- nvinfo : EIATTR_CBANK_PARAM_SIZE
	.align		4
.L_140:
        /*0058*/ 	.byte	0x03, 0x19
        /*005a*/ 	.short	0x0018


	//----- nvinfo : EIATTR_PARAM_CBANK
	.align		4
        /*005c*/ 	.byte	0x04, 0x0a
        /*005e*/ 	.short	(.L_142 - .L_141)
	.align		4
.L_141:
        /*0060*/ 	.word	index@(.nv.constant0._ZN3cub18CUB_300001_SM_10006detail8for_each13static_kernelINS2_12policy_hub_t12policy_500_tEmN6thrust24THRUST_300001_SM_1000_NS8cuda_cub20__uninitialized_fill7functorINS7_10device_ptrIdEEdEEEEvT0_T1_)
        /*0064*/ 	.short	0x0380
        /*0066*/ 	.short	0x0018


	//----- nvinfo : EIATTR_SW_WAR
	.align		4
.L_142:
        /*0068*/ 	.byte	0x04, 0x36
        /*006a*/ 	.short	(.L_144 - .L_143)
.L_143:
        /*006c*/ 	.word	0x00000008
.L_144:


//--------------------- .nv.info._ZN3cub18CUB_300001_SM_10006detail8for_each13static_kernelINS2_12policy_hub_t12policy_500_tEmN6thrust24THRUST_300001_SM_1000_NS8cuda_cub20__uninitialized_fill7functorINS7_10device_ptrIxEExEEEEvT0_T1_ --------------------------
	.section	.nv.info._ZN3cub18CUB_300001_SM_10006detail8for_each13static_kernelINS2_12policy_hub_t12policy_500_tEmN6thrust24THRUST_300001_SM_1000_NS8cuda_cub20__uninitialized_fill7functorINS7_10device_ptrIxEExEEEEvT0_T1_,"",@"SHT_CUDA_INFO"
	.sectionflags	@""
	.align	4


	//----- nvinfo : EIATTR_CUDA_API_VERSION
	.align		4
        /*0000*/ 	.byte	0x04, 0x37
        /*0002*/ 	.short	(.L_146 - .L_145)
.L_145:
        /*0004*/ 	.word	0x00000082


	//----- nvinfo : EIATTR_KPARAM_INFO
	.align		4
.L_146:
        /*0008*/ 	.byte	0x04, 0x17
        /*000a*/ 	.short	(.L_148 - .L_147)
.L_147:
        /*000c*/ 	.word	0x00000000
        /*0010*/ 	.short	0x0001
        /*0012*/ 	.short	0x0008
        /*0014*/ 	.byte	0x00, 0xf0, 0x41, 0x00


	//----- nvinfo : EIATTR_KPARAM_INFO
	.align		4
.L_148:
        /*0018*/ 	.byte	0x04, 0x17
        /*001a*/ 	.short	(.L_150 - .L_149)
.L_149:
        /*001c*/ 	.word	0x00000000
        /*0020*/ 	.short	0x0000
        /*0022*/ 	.short	0x0000
        /*0024*/ 	.byte	0x00, 0xf0, 0x21, 0x00


	//----- nvinfo : EIATTR_SPARSE_MMA_MASK
	.align		4
.L_150:
        /*0028*/ 	.byte	0x03, 0x50
        /*002a*/ 	.short	0x0000


	//----- nvinfo : EIATTR_MAXREG_COUNT
	.align		4
        /*002c*/ 	.byte	0x03, 0x1b
        /*002e*/ 	.short	0x00ff


	//----- nvinfo : EIATTR_MERCURY_ISA_VERSION
	.align		4
        /*0030*/ 	.byte	0x03, 0x5f
        /*0032*/ 	.short	0x0101


	//----- nvinfo : EIATTR_VRC_CTA_INIT_COUNT
	.align		4
        /*0034*/ 	.byte	0x02, 0x4a
	.zero		1
	.zero		1


	//----- nvinfo : EIATTR_EXIT_INSTR_OFFSETS
	.align		4
        /*0038*/ 	.byte	0x04, 0x1c
        /*003a*/ 	.short	(.L_152 - .L_151)


	//   ....[0]....
.L_151:
        /*003c*/ 	.word	0x00000130


	//   ....[1]....
        /*0040*/ 	.word	0x00000230


	//   ....[2]....
        /*0044*/ 	.word	0x00000260


	//----- nvinfo : EIATTR_MAX_THREADS
	.align		4
.L_152:
        /*0048*/ 	.byte	0x04, 0x05
        /*004a*/ 	.short	(.L_154 - .L_153)
.L_153:
        /*004c*/ 	.word	0x00000100
        /*0050*/ 	.word	0x00000001
        /*0054*/ 	.word	0x00000001


	//----- nvinfo : EIATTR_CBANK_PARAM_SIZE
	.align		4
.L_154:
        /*0058*/ 	.byte	0x03, 0x19
        /*005a*/ 	.short	0x0018


	//----- nvinfo : EIATTR_PARAM_CBANK
	.align		4
        /*005c*/ 	.byte	0x04, 0x0a
        /*005e*/ 	.short	(.L_156 - .L_155)
	.align		4
.L_155:
        /*0060*/ 	.word	index@(.nv.constant0._ZN3cub18CUB_300001_SM_10006detail8for_each13static_kernelINS2_12policy_hub_t12policy_500_tEmN6thrust24THRUST_300001_SM_1000_NS8cuda_cub20__uninitialized_fill7functorINS7_10device_ptrIxEExEEEEvT0_T1_)
        /*0064*/ 	.short	0x0380
        /*0066*/ 	.short	0x0018


	//----- nvinfo : EIATTR_SW_WAR
	.align		4
.L_156:
        /*0068*/ 	.byte	0x04, 0x36
        /*006a*/ 	.short	(.L_158 - .L_157)
.L_157:
        /*006c*/ 	.word	0x00000008
.L_158:


//--------------------- .nv.info._ZN3cub18CUB_300001_SM_10006detail11EmptyKernelIvEEvv --------------------------
	.section	.nv.info._ZN3cub18CUB_300001_SM_10006detail11EmptyKernelIvEEvv,"",@"SHT_CUDA_INFO"
	.sectionflags	@""
	.align	4


	//----- nvinfo : EIATTR_CUDA_API_VERSION
	.align		4
        /*0000*/ 	.byte	0x04, 0x37
        /*0002*/ 	.short	(.L_160 - .L_159)
.L_159:
        /*0004*/ 	.word	0x00000082


	//----- nvinfo : EIATTR_SPARSE_MMA_MASK
	.align		4
.L_160:
        /*0008*/ 	.byte	0x03, 0x50
        /*000a*/ 	.short	0x0000


	//----- nvinfo : EIATTR_MAXREG_COUNT
	.align		4
        /*000c*/ 	.byte	0x03, 0x1b
        /*000e*/ 	.short	0x00ff


	//----- nvinfo : EIATTR_MERCURY_ISA_VERSION
	.align		4
        /*0010*/ 	.byte	0x03, 0x5f
        /*0012*/ 	.short	0x0101


	//----- nvinfo : EIATTR_VRC_CTA_INIT_COUNT
	.align		4
        /*0014*/ 	.byte	0x02, 0x4a
	.zero		1
	.zero		1


	//----- nvinfo : EIATTR_EXIT_INSTR_OFFSETS
	.align		4
        /*0018*/ 	.byte	0x04, 0x1c
        /*001a*/ 	.short	(.L_162 - .L_161)


	//   ....[0]....
.L_161:
        /*001c*/ 	.word	0x00000010


	//----- nvinfo : EIATTR_SW_WAR
	.align		4
.L_162:
        /*0020*/ 	.byte	0x04, 0x36
        /*0022*/ 	.short	(.L_164 - .L_163)
.L_163:
        /*0024*/ 	.word	0x00000008
.L_164:


//--------------------- .nv.callgraph             --------------------------
	.section	.nv.callgraph,"",@"SHT_CUDA_CALLGRAPH"
	.align	4
	.sectionentsize	8
	.align		4
        /*0000*/ 	.word	0x00000000
	.align		4
        /*0004*/ 	.word	0xffffffff
	.align		4
        /*0008*/ 	.word	0x00000000
	.align		4
        /*000c*/ 	.word	0xfffffffe
	.align		4
        /*0010*/ 	.word	0x00000000
	.align		4
        /*0014*/ 	.word	0xfffffffd
	.align		4
        /*0018*/ 	.word	0x00000000
	.align		4
        /*001c*/ 	.word	0xfffffffc


//--------------------- .nv.constant4             --------------------------
	.section	.nv.constant4,"a",@progbits
	.align	8
	.align		8
.nv.constant4:
        /*0000*/ 	.dword	_ZN34_INTERNAL_cfc809f2_4_k_cu_d093885e4cuda3std3__45__cpo5beginE
	.align		8
        /*0008*/ 	.dword	_ZN34_INTERNAL_cfc809f2_4_k_cu_d093885e4cuda3std3__45__cpo3endE
	.align		8
        /*0010*/ 	.dword	_ZN34_INTERNAL_cfc809f2_4_k_cu_d093885e4cuda3std3__45__cpo6cbeginE
	.align		8
        /*0018*/ 	.dword	_ZN34_INTERNAL_cfc809f2_4_k_cu_d093885e4cuda3std3__45__cpo4cendE
	.align		8
        /*0020*/ 	.dword	_ZN34_INTERNAL_cfc809f2_4_k_cu_d093885e4cuda3std3__45__cpo6rbeginE
	.align		8
        /*0028*/ 	.dword	_ZN34_INTERNAL_cfc809f2_4_k_cu_d093885e4cuda3std3__45__cpo4rendE
	.align		8
        /*0030*/ 	.dword	_ZN34_INTERNAL_cfc809f2_4_k_cu_d093885e4cuda3std3__45__cpo7crbeginE
	.align		8
        /*0038*/ 	.dword	_ZN34_INTERNAL_cfc809f2_4_k_cu_d093885e4cuda3std3__45__cpo5crendE
	.align		8
        /*0040*/ 	.dword	_ZN34_INTERNAL_cfc809f2_4_k_cu_d093885e4cuda3std3__436_GLOBAL__N__cfc809f2_4_k_cu_d093885e6ignoreE
	.align		8
        /*0048*/ 	.dword	_ZN34_INTERNAL_cfc809f2_4_k_cu_d093885e4cuda3std3__419piecewise_constructE
	.align		8
        /*0050*/ 	.dword	_ZN34_INTERNAL_cfc809f2_4_k_cu_d093885e4cuda3std3__48in_placeE
	.align		8
        /*0058*/ 	.dword	_ZN34_INTERNAL_cfc809f2_4_k_cu_d093885e4cuda3std3__420unreachable_sentinelE
	.align		8
        /*0060*/ 	.dword	_ZN34_INTERNAL_cfc809f2_4_k_cu_d093885e4cuda3std3__47nulloptE
	.align		8
        /*0068*/ 	.dword	_ZN34_INTERNAL_cfc809f2_4_k_cu_d093885e4cuda3std3__48unexpectE
	.align		8
        /*0070*/ 	.dword	_ZN34_INTERNAL_cfc809f2_4_k_cu_d093885e4cuda3std6ranges3__45__cpo4swapE
	.align		8
        /*0078*/ 	.dword	_ZN34_INTERNAL_cfc809f2_4_k_cu_d093885e4cuda3std6ranges3__45__cpo9iter_moveE
	.align		8
        /*0080*/ 	.dword	_ZN34_INTERNAL_cfc809f2_4_k_cu_d093885e4cuda3std6ranges3__45__cpo5beginE
	.align		8
        /*0088*/ 	.dword	_ZN34_INTERNAL_cfc809f2_4_k_cu_d093885e4cuda3std6ranges3__45__cpo3endE
	.align		8
        /*0090*/ 	.dword	_ZN34_INTERNAL_cfc809f2_4_k_cu_d093885e4cuda3std6ranges3__45__cpo6cbeginE
	.align		8
        /*0098*/ 	.dword	_ZN34_INTERNAL_cfc809f2_4_k_cu_d093885e4cuda3std6ranges3__45__cpo4cendE
	.align		8
        /*00a0*/ 	.dword	_ZN34_INTERNAL_cfc809f2_4_k_cu_d093885e4cuda3std6ranges3__45__cpo7advanceE
	.align		8
        /*00a8*/ 	.dword	_ZN34_INTERNAL_cfc809f2_4_k_cu_d093885e4cuda3std6ranges3__45__cpo9iter_swapE
	.align		8
        /*00b0*/ 	.dword	_ZN34_INTERNAL_cfc809f2_4_k_cu_d093885e4cuda3std6ranges3__45__cpo4nextE
	.align		8
        /*00b8*/ 	.dword	_ZN34_INTERNAL_cfc809f2_4_k_cu_d093885e4cuda3std6ranges3__45__cpo4prevE
	.align		8
        /*00c0*/ 	.dword	_ZN34_INTERNAL_cfc809f2_4_k_cu_d093885e4cuda3std6ranges3__45__cpo4dataE
	.align		8
        /*00c8*/ 	.dword	_ZN34_INTERNAL_cfc809f2_4_k_cu_d093885e4cuda3std6ranges3__45__cpo5cdataE
	.align		8
        /*00d0*/ 	.dword	_ZN34_INTERNAL_cfc809f2_4_k_cu_d093885e4cuda3std6ranges3__45__cpo4sizeE
	.align		8
        /*00d8*/ 	.dword	_ZN34_INTERNAL_cfc809f2_4_k_cu_d093885e4cuda3std6ranges3__45__cpo5ssizeE
	.align		8
        /*00e0*/ 	.dword	_ZN34_INTERNAL_cfc809f2_4_k_cu_d093885e4cuda3std6ranges3__45__cpo8distanceE
	.align		8
        /*00e8*/ 	.dword	_ZN34_INTERNAL_cfc809f2_4_k_cu_d093885e6thrust24THRUST_300001_SM_1000_NS8cuda_cub3parE
	.align		8
        /*00f0*/ 	.dword	_ZN34_INTERNAL_cfc809f2_4_k_cu_d093885e6thrust24THRUST_300001_SM_1000_NS8cuda_cub10par_nosyncE
	.align		8
        /*00f8*/ 	.dword	_ZN34_INTERNAL_cfc809f2_4_k_cu_d093885e6thrust24THRUST_300001_SM_1000_NS6system6detail10sequential3seqE
	.align		8
        /*0100*/ 	.dword	_ZN34_INTERNAL_cfc809f2_4_k_cu_d093885e6thrust24THRUST_300001_SM_1000_NS12placeholders2_1E
	.align		8
        /*0108*/ 	.dword	_ZN34_INTERNAL_cfc809f2_4_k_cu_d093885e6thrust24THRUST_300001_SM_1000_NS12placeholders2_2E
	.align		8
        /*0110*/ 	.dword	_ZN34_INTERNAL_cfc809f2_4_k_cu_d093885e6thrust24THRUST_300001_SM_1000_NS12placeholders2_3E
	.align		8
        /*0118*/ 	.dword	_ZN34_INTERNAL_cfc809f2_4_k_cu_d093885e6thrust24THRUST_300001_SM_1000_NS12placeholders2_4E
	.align		8
        /*0120*/ 	.dword	_ZN34_INTERNAL_cfc809f2_4_k_cu_d093885e6thrust24THRUST_300001_SM_1000_NS12placeholders2_5E
	.align		8
        /*0128*/ 	.dword	_ZN34_INTERNAL_cfc809f2_4_k_cu_d093885e6thrust24THRUST_300001_SM_1000_NS12placeholders2_6E
	.align		8
        /*0130*/ 	.dword	_ZN34_INTERNAL_cfc809f2_4_k_cu_d093885e6thrust24THRUST_300001_SM_1000_NS12placeholders2_7E
	.align		8
        /*0138*/ 	.dword	_ZN34_INTERNAL_cfc809f2_4_k_cu_d093885e6thrust24THRUST_300001_SM_1000_NS12placeholders2_8E
	.align		8
        /*0140*/ 	.dword	_ZN34_INTERNAL_cfc809f2_4_k_cu_d093885e6thrust24THRUST_300001_SM_1000_NS12placeholders2_9E
	.align		8
        /*0148*/ 	.dword	_ZN34_INTERNAL_cfc809f2_4_k_cu_d093885e6thrust24THRUST_300001_SM_1000_NS12placeholders3_10E
	.align		8
        /*0150*/ 	.dword	_ZN34_INTERNAL_cfc809f2_4_k_cu_d093885e6thrust24THRUST_300001_SM_1000_NS3seqE


//--------------------- .text._ZN6exblas13ExDOTCompleteEPdPx --------------------------
	.section	.text._ZN6exblas13ExDOTCompleteEPdPx,"ax",@progbits
	.align	128
        .global         _ZN6exblas13ExDOTCompleteEPdPx
        .type           _ZN6exblas13ExDOTCompleteEPdPx,@function
        .size           _ZN6exblas13ExDOTCompleteEPdPx,(.L_x_197 - _ZN6exblas13ExDOTCompleteEPdPx)
        .other          _ZN6exblas13ExDOTCompleteEPdPx,@"STO_CUDA_ENTRY STV_DEFAULT"
_ZN6exblas13ExDOTCompleteEPdPx:
.text._ZN6exblas13ExDOTCompleteEPdPx:
[----:B------:R-:W-:Y:S01]  /*0000*/  LDC R1, c[0x0][0x37c] ;  /* 0x0000df00ff017b82 */ /* 0x000fe20000000800 */
[----:B------:R-:W0:Y:S01]  /*0010*/  S2R R0, SR_TID.X ;  /* 0x0000000000007919 */ /* 0x000e220000002100 */
[----:B------:R-:W1:Y:S01]  /*0020*/  LDCU.64 UR8, c[0x0][0x358] ;  /* 0x00006b00ff0877ac */ /* 0x000e620008000a00 */
[----:B------:R-:W-:Y:S01]  /*0030*/  BSSY.RECONVERGENT B0, `(.L_x_0) ;  /* 0x0000051000007945 */ /* 0x000fe20003800200 */
[----:B------:R-:W2:Y:S01]  /*0040*/  S2R R5, SR_CTAID.X ;  /* 0x0000000000057919 */ /* 0x000ea20000002500 */
[----:B0-----:R-:W-:-:S13]  /*0050*/  ISETP.GT.U32.AND P0, PT, R0, 0x26, PT ;  /* 0x000000260000780c */ /* 0x001fda0003f04070 */
[----:B-12---:R-:W-:Y:S05]  /*0060*/  @P0 BRA `(.L_x_1) ;  /* 0x0000000400340947 */ /* 0x006fea0003800000 */
[----:B------:R-:W-:Y:S01]  /*0070*/  IMAD R7, R5, 0x1380, R0 ;  /* 0x0000138005077824 */ /* 0x000fe200078e0200 */
[----:B------:R-:W-:Y:S01]  /*0080*/  UMOV UR4, 0x138 ;  /* 0x0000013800047882 */ /* 0x000fe20000000000 */
[----:B------:R-:W-:Y:S02]  /*0090*/  IMAD.MOV.U32 R4, RZ, RZ, RZ ;  /* 0x000000ffff047224 */ /* 0x000fe400078e00ff */
[----:B------:R-:W-:Y:S02]  /*00a0*/  IMAD.MOV.U32 R25, RZ, RZ, RZ ;  /* 0x000000ffff197224 */ /* 0x000fe400078e00ff */
[----:B------:R-:W-:-:S07]  /*00b0*/  VIADD R7, R7, 0x138 ;  /* 0x0000013807077836 */ /* 0x000fce0000000000 */
.L_x_2:
[----:B------:R-:W0:Y:S01]  /*00c0*/  LDC.64 R2, c[0x0][0x388] ;  /* 0x0000e200ff027b82 */ /* 0x000e220000000a00 */
[C---:B------:R-:W-:Y:S02]  /*00d0*/  VIADD R17, R7.reuse, 0xfffffec8 ;  /* 0xfffffec807117836 */ /* 0x040fe40000000000 */
[C---:B------:R-:W-:Y:S02]  /*00e0*/  VIADD R15, R7.reuse, 0xfffffeef ;  /* 0xfffffeef070f7836 */ /* 0x040fe40000000000 */
[C---:B------:R-:W-:Y:S02]  /*00f0*/  VIADD R13, R7.reuse, 0xffffff16 ;  /* 0xffffff16070d7836 */ /* 0x040fe40000000000 */
[C---:B------:R-:W-:Y:S02]  /*0100*/  VIADD R11, R7.reuse, 0xffffff3d ;  /* 0xffffff3d070b7836 */ /* 0x040fe40000000000 */
[C---:B------:R-:W-:Y:S02]  /*0110*/  VIADD R19, R7.reuse, 0xffffff64 ;  /* 0xffffff6407137836 */ /* 0x040fe40000000000 */
[----:B------:R-:W-:-:S02]  /*0120*/  VIADD R21, R7, 0xffffff8b ;  /* 0xffffff8b07157836 */ /* 0x000fc40000000000 */
[----:B------:R-:W-:Y:S02]  /*0130*/  VIADD R9, R7, 0xffffffb2 ;  /* 0xffffffb207097836 */ /* 0x000fe40000000000 */
[----:B0-----:R-:W-:-:S04]  /*0140*/  IMAD.WIDE.U32 R16, R17, 0x8, R2 ;  /* 0x0000000811107825 */ /* 0x001fc800078e0002 */
[--C-:B------:R-:W-:Y:S02]  /*0150*/  IMAD.WIDE.U32 R14, R15, 0x8, R2.reuse ;  /* 0x000000080f0e7825 */ /* 0x100fe400078e0002 */
[----:B------:R-:W2:Y:S02]  /*0160*/  LDG.E.64 R16, desc[UR8][R16.64] ;  /* 0x0000000810107981 */ /* 0x000ea4000c1e1b00 */
[--C-:B------:R-:W-:Y:S02]  /*0170*/  IMAD.WIDE.U32 R12, R13, 0x8, R2.reuse ;  /* 0x000000080d0c7825 */ /* 0x100fe400078e0002 */
[----:B------:R-:W2:Y:S02]  /*0180*/  LDG.E.64 R14, desc[UR8][R14.64] ;  /* 0x000000080e0e7981 */ /* 0x000ea4000c1e1b00 */
[--C-:B------:R-:W-:Y:S02]  /*0190*/  IMAD.WIDE.U32 R10, R11, 0x8, R2.reuse ;  /* 0x000000080b0a7825 */ /* 0x100fe400078e0002 */
[----:B------:R-:W3:Y:S02]  /*01a0*/  LDG.E.64 R12, desc[UR8][R12.64] ;  /* 0x000000080c0c7981 */ /* 0x000ee4000c1e1b00 */
[----:B------:R-:W-:-:S02]  /*01b0*/  IMAD.WIDE.U32 R18, R19, 0x8, R2 ;  /* 0x0000000813127825 */ /* 0x000fc400078e0002 */
[----:B------:R-:W3:Y:S02]  /*01c0*/  LDG.E.64 R10, desc[UR8][R10.64] ;  /* 0x000000080a0a7981 */ /* 0x000ee4000c1e1b00 */
[--C-:B------:R-:W-:Y:S02]  /*01d0*/  IMAD.WIDE.U32 R20, R21, 0x8, R2.reuse ;  /* 0x0000000815147825 */ /* 0x100fe400078e0002 */
[----:B------:R-:W4:Y:S02]  /*01e0*/  LDG.E.64 R18, desc[UR8][R18.64] ;  /* 0x0000000812127981 */ /* 0x000f24000c1e1b00 */
[----:B------:R-:W-:Y:S02]  /*01f0*/  VIADD R23, R7, 0xffffffd9 ;  /* 0xffffffd907177836 */ /* 0x000fe40000000000 */
[----:B------:R-:W4:Y:S01]  /*0200*/  LDG.E.64 R20, desc[UR8][R20.64] ;  /* 0x0000000814147981 */ /* 0x000f22000c1e1b00 */
[----:B------:R-:W-:-:S04]  /*0210*/  IMAD.WIDE.U32 R8, R9, 0x8, R2 ;  /* 0x0000000809087825 */ /* 0x000fc800078e0002 */
[----:B------:R-:W-:Y:S02]  /*0220*/  IMAD.WIDE.U32 R22, R23, 0x8, R2 ;  /* 0x0000000817167825 */ /* 0x000fe400078e0002 */
[----:B------:R-:W5:Y:S04]  /*0230*/  LDG.E.64 R8, desc[UR8][R8.64] ;  /* 0x0000000808087981 */ /* 0x000f68000c1e1b00 */
[----:B------:R-:W5:Y:S01]  /*0240*/  LDG.E.64 R22, desc[UR8][R22.64] ;  /* 0x0000000816167981 */ /* 0x000f62000c1e1b00 */
[----:B--2---:R-:W-:-:S04]  /*0250*/  IADD3 R27, P0, P1, R14, R16, R4 ;  /* 0x000000100e1b7210 */ /* 0x004fc8000791e004 */
[----:B------:R-:W-:Y:S02]  /*0260*/  IADD3.X R25, PT, PT, R15, R17, R25, P0, P1 ;  /* 0x000000110f197210 */ /* 0x000fe400007e2419 */
[----:B---3--:R-:W-:-:S04]  /*0270*/  IADD3 R15, P0, P1, R10, R12, R27 ;  /* 0x0000000c0a0f7210 */ /* 0x008fc8000791e01b */
[----:B------:R-:W-:Y:S02]  /*0280*/  IADD3.X R25, PT, PT, R11, R13, R25, P0, P1 ;  /* 0x0000000d0b197210 */ /* 0x000fe400007e2419 */
[----:B----4-:R-:W-:-:S04]  /*0290*/  IADD3 R11, P0, P1, R20, R18, R15 ;  /* 0x00000012140b7210 */ /* 0x010fc8000791e00f */
[----:B------:R-:W-:Y:S01]  /*02a0*/  IADD3.X R25, PT, PT, R21, R19, R25, P0, P1 ;  /* 0x0000001315197210 */ /* 0x000fe200007e2419 */
[C---:B------:R-:W-:Y:S02]  /*02b0*/  VIADD R19, R7.reuse, 0x27 ;  /* 0x0000002707137836 */ /* 0x040fe40000000000 */
[C---:B------:R-:W-:Y:S02]  /*02c0*/  VIADD R17, R7.reuse, 0x4e ;  /* 0x0000004e07117836 */ /* 0x040fe40000000000 */
[C---:B------:R-:W-:Y:S02]  /*02d0*/  VIADD R15, R7.reuse, 0x75 ;  /* 0x00000075070f7836 */ /* 0x040fe40000000000 */
[----:B------:R-:W-:Y:S01]  /*02e0*/  IMAD.WIDE.U32 R20, R7, 0x8, R2 ;  /* 0x0000000807147825 */ /* 0x000fe200078e0002 */
[----:B-----5:R-:W-:-:S03]  /*02f0*/  IADD3 R4, P0, P1, R22, R8, R11 ;  /* 0x0000000816047210 */ /* 0x020fc6000791e00b */
[----:B------:R-:W-:Y:S01]  /*0300*/  IMAD.WIDE.U32 R18, R19, 0x8, R2 ;  /* 0x0000000813127825 */ /* 0x000fe200078e0002 */
[----:B------:R-:W-:Y:S01]  /*0310*/  IADD3.X R25, PT, PT, R23, R9, R25, P0, P1 ;  /* 0x0000000917197210 */ /* 0x000fe200007e2419 */
[----:B------:R-:W2:Y:S02]  /*0320*/  LDG.E.64 R20, desc[UR8][R20.64] ;  /* 0x0000000814147981 */ /* 0x000ea4000c1e1b00 */
[C---:B------:R-:W-:Y:S02]  /*0330*/  VIADD R13, R7.reuse, 0x9c ;  /* 0x0000009c070d7836 */ /* 0x040fe40000000000 */
[----:B------:R-:W-:Y:S01]  /*0340*/  VIADD R11, R7, 0xc3 ;  /* 0x000000c3070b7836 */ /* 0x000fe20000000000 */
[----:B------:R-:W2:Y:S01]  /*0350*/  LDG.E.64 R18, desc[UR8][R18.64] ;  /* 0x0000000812127981 */ /* 0x000ea2000c1e1b00 */
[----:B------:R-:W-:-:S04]  /*0360*/  IMAD.WIDE.U32 R16, R17, 0x8, R2 ;  /* 0x0000000811107825 */ /* 0x000fc800078e0002 */
[--C-:B------:R-:W-:Y:S02]  /*0370*/  IMAD.WIDE.U32 R14, R15, 0x8, R2.reuse ;  /* 0x000000080f0e7825 */ /* 0x100fe400078e0002 */
[----:B------:R-:W3:Y:S02]  /*0380*/  LDG.E.64 R16, desc[UR8][R16.64] ;  /* 0x0000000810107981 */ /* 0x000ee4000c1e1b00 */
[C---:B------:R-:W-:Y:S02]  /*0390*/  VIADD R23, R7.reuse, 0x111 ;  /* 0x0000011107177836 */ /* 0x040fe40000000000 */
[----:B------:R-:W-:Y:S01]  /*03a0*/  VIADD R9, R7, 0xea ;  /* 0x000000ea07097836 */ /* 0x000fe20000000000 */
[----:B------:R-:W3:Y:S01]  /*03b0*/  LDG.E.64 R14, desc[UR8][R14.64] ;  /* 0x000000080e0e7981 */ /* 0x000ee2000c1e1b00 */
[----:B------:R-:W-:-:S04]  /*03c0*/  IMAD.WIDE.U32 R12, R13, 0x8, R2 ;  /* 0x000000080d0c7825 */ /* 0x000fc800078e0002 */
[--C-:B------:R-:W-:Y:S02]  /*03d0*/  IMAD.WIDE.U32 R10, R11, 0x8, R2.reuse ;  /* 0x000000080b0a7825 */ /* 0x100fe400078e0002 */
[----:B------:R-:W4:Y:S02]  /*03e0*/  LDG.E.64 R12, desc[UR8][R12.64] ;  /* 0x000000080c0c7981 */ /* 0x000f24000c1e1b00 */
[--C-:B------:R-:W-:Y:S02]  /*03f0*/  IMAD.WIDE.U32 R8, R9, 0x8, R2.reuse ;  /* 0x0000000809087825 */ /* 0x100fe400078e0002 */
[----:B------:R-:W4:Y:S02]  /*0400*/  LDG.E.64 R10, desc[UR8][R10.64] ;  /* 0x000000080a0a7981 */ /* 0x000f24000c1e1b00 */
[----:B------:R-:W-:Y:S02]  /*0410*/  IMAD.WIDE.U32 R22, R23, 0x8, R2 ;  /* 0x0000000817167825 */ /* 0x000fe400078e0002 */
[----:B------:R-:W5:Y:S04]  /*0420*/  LDG.E.64 R8, desc[UR8][R8.64] ;  /* 0x0000000808087981 */ /* 0x000f68000c1e1b00 */
[----:B------:R-:W5:Y:S01]  /*0430*/  LDG.E.64 R22, desc[UR8][R22.64] ;  /* 0x0000000816167981 */ /* 0x000f62000c1e1b00 */
[----:B------:R-:W-:-:S04]  /*0440*/  UIADD3 UR4, UPT, UPT, UR4, 0x270, URZ ;  /* 0x0000027004047890 */ /* 0x000fc8000fffe0ff */
[----:B------:R-:W-:Y:S01]  /*0450*/  UISETP.NE.AND UP0, UPT, UR4, 0x14b8, UPT ;  /* 0x000014b80400788c */ /* 0x000fe2000bf05270 */
[----:B------:R-:W-:Y:S01]  /*0460*/  VIADD R7, R7, 0x270 ;  /* 0x0000027007077836 */ /* 0x000fe20000000000 */
[----:B--2---:R-:W-:-:S04]  /*0470*/  IADD3 R27, P2, P3, R18, R20, R4 ;  /* 0x00000014121b7210 */ /* 0x004fc80007b5e004 */
[----:B------:R-:W-:Y:S02]  /*0480*/  IADD3.X R25, PT, PT, R19, R21, R25, P2, P3 ;  /* 0x0000001513197210 */ /* 0x000fe400017e6419 */
[----:B---3--:R-:W-:-:S04]  /*0490*/  IADD3 R27, P0, P1, R14, R16, R27 ;  /* 0x000000100e1b7210 */ /* 0x008fc8000791e01b */
[----:B------:R-:W-:Y:S02]  /*04a0*/  IADD3.X R15, PT, PT, R15, R17, R25, P0, P1 ;  /* 0x000000110f0f7210 */ /* 0x000fe400007e2419 */
[----:B----4-:R-:W-:-:S04]  /*04b0*/  IADD3 R19, P2, P3, R10, R12, R27 ;  /* 0x0000000c0a137210 */ /* 0x010fc80007b5e01b */
[----:B------:R-:W-:Y:S02]  /*04c0*/  IADD3.X R11, PT, PT, R11, R13, R15, P2, P3 ;  /* 0x0000000d0b0b7210 */ /* 0x000fe400017e640f */
[----:B-----5:R-:W-:-:S04]  /*04d0*/  IADD3 R4, P0, P1, R22, R8, R19 ;  /* 0x0000000816047210 */ /* 0x020fc8000791e013 */
[----:B------:R-:W-:Y:S01]  /*04e0*/  IADD3.X R25, PT, PT, R23, R9, R11, P0, P1 ;  /* 0x0000000917197210 */ /* 0x000fe200007e240b */
[----:B------:R-:W-:Y:S08]  /*04f0*/  BRA.U UP0, `(.L_x_2) ;  /* 0xfffffff900f07547 */ /* 0x000ff0000b83ffff */
[----:B------:R-:W-:Y:S02]  /*0500*/  IMAD R7, R5, 0x27, R0 ;  /* 0x0000002705077824 */ /* 0x000fe400078e0200 */
[----:B------:R-:W-:Y:S02]  /*0510*/  IMAD.MOV.U32 R24, RZ, RZ, R4 ;  /* 0x000000ffff187224 */ /* 0x000fe400078e0004 */
[----:B------:R-:W-:-:S05]  /*0520*/  IMAD.WIDE.U32 R2, R7, 0x8, R2 ;  /* 0x0000000807027825 */ /* 0x000fca00078e0002 */
[----:B------:R0:W-:Y:S02]  /*0530*/  STG.E.64 desc[UR8][R2.64], R24 ;  /* 0x0000001802007986 */ /* 0x0001e4000c101b08 */
.L_x_1:
[----:B------:R-:W-:Y:S05]  /*0540*/  BSYNC.RECONVERGENT B0 ;  /* 0x0000000000007941 */ /* 0x000fea0003800200 */
.L_x_0:
[----:B------:R-:W-:Y:S01]  /*0550*/  BAR.SYNC.DEFER_BLOCKING 0x0 ;  /* 0x0000000000007b1d */ /* 0x000fe20000010000 */
[----:B------:R-:W-:Y:S02]  /*0560*/  ISETP.NE.AND P1, PT, R0, RZ, PT ;  /* 0x000000ff0000720c */ /* 0x000fe40003f25270 */
[----:B------:R-:W-:-:S03]  /*0570*/  ISETP.NE.AND P0, PT, R5, RZ, PT ;  /* 0x000000ff0500720c */ /* 0x000fc60003f05270 */
[----:B------:R-:W-:Y:S01]  /*0580*/  BSSY.RECONVERGENT B0, `(.L_x_3) ;  /* 0x00000c7000007945 */ /* 0x000fe20003800200 */
[----:B------:R-:W-:-:S07]  /*0590*/  ISETP.GT.U32.OR P0, PT, R0, 0x26, P0 ;  /* 0x000000260000780c */ /* 0x000fce0000704470 */
[----:B------:R-:W-:Y:S06]  /*05a0*/  @P1 BRA `(.L_x_4) ;  /* 0x0000000c00101947 */ /* 0x000fec0003800000 */
[----:B------:R-:W1:Y:S01]  /*05b0*/  LDC.64 R26, c[0x0][0x388] ;  /* 0x0000e200ff1a7b82 */ /* 0x000e620000000a00 */
[----:B------:R-:W-:-:S04]  /*05c0*/  IMAD R5, R5, 0x27, RZ ;  /* 0x0000002705057824 */ /* 0x000fc800078e02ff */
[----:B-1----:R-:W-:-:S05]  /*05d0*/  IMAD.WIDE.U32 R26, R5, 0x8, R26 ;  /* 0x00000008051a7825 */ /* 0x002fca00078e001a */
[----:B------:R-:W2:Y:S04]  /*05e0*/  LDG.E.64 R20, desc[UR8][R26.64] ;  /* 0x000000081a147981 */ /* 0x000ea8000c1e1b00 */
[----:B------:R-:W3:Y:S04]  /*05f0*/  LDG.E.64 R16, desc[UR8][R26.64+0x8] ;  /* 0x000008081a107981 */ /* 0x000ee8000c1e1b00 */
[----:B------:R-:W4:Y:S04]  /*0600*/  LDG.E.64 R14, desc[UR8][R26.64+0x10] ;  /* 0x000010081a0e7981 */ /* 0x000f28000c1e1b00 */
[----:B0-----:R-:W5:Y:S04]  /*0610*/  LDG.E.64 R2, desc[UR8][R26.64+0x18] ;  /* 0x000018081a027981 */ /* 0x001f68000c1e1b00 */
[----:B------:R-:W5:Y:S04]  /*0620*/  LDG.E.64 R12, desc[UR8][R26.64+0x20] ;  /* 0x000020081a0c7981 */ /* 0x000f68000c1e1b00 */
[----:B------:R-:W5:Y:S04]  /*0630*/  LDG.E.64 R10, desc[UR8][R26.64+0x28] ;  /* 0x000028081a0a7981 */ /* 0x000f68000c1e1b00 */
[----:B------:R-:W5:Y:S04]  /*0640*/  LDG.E.64 R8, desc[UR8][R26.64+0x30] ;  /* 0x000030081a087981 */ /* 0x000f68000c1e1b00 */
[----:B------:R-:W5:Y:S04]  /*0650*/  LDG.E.64 R6, desc[UR8][R26.64+0x38] ;  /* 0x000038081a067981 */ /* 0x000f68000c1e1b00 */
[----:B------:R-:W5:Y:S04]  /*0660*/  LDG.E.64 R4, desc[UR8][R26.64+0x40] ;  /* 0x000040081a047981 */ /* 0x000f68000c1e1b00 */
[----:B------:R-:W5:Y:S01]  /*0670*/  LDG.E.64 R18, desc[UR8][R26.64+0x48] ;  /* 0x000048081a127981 */ /* 0x000f62000c1e1b00 */
[C---:B--2---:R-:W-:Y:S01]  /*0680*/  LOP3.LUT R25, R21.reuse, 0xffffff, RZ, 0xc0, !PT ;  /* 0x00ffffff15197812 */ /* 0x044fe200078ec0ff */
[----:B------:R-:W-:Y:S01]  /*0690*/  IMAD.MOV.U32 R24, RZ, RZ, R20 ;  /* 0x000000ffff187224 */ /* 0x000fe200078e0014 */
[----:B---3--:R-:W-:-:S04]  /*06a0*/  LEA.HI.SX32 R16, P1, R21, R16, 0x8 ;  /* 0x0000001015107211 */ /* 0x008fc800078342ff */
[----:B------:R-:W-:Y:S02]  /*06b0*/  LEA.HI.X.SX32 R23, R21, R17, 0x1, P1 ;  /* 0x0000001115177211 */ /* 0x000fe400008f0eff */
[----:B------:R-:W2:Y:S02]  /*06c0*/  LDG.E.64 R20, desc[UR8][R26.64+0x50] ;  /* 0x000050081a147981 */ /* 0x000ea4000c1e1b00 */
[C---:B----4-:R-:W-:Y:S02]  /*06d0*/  LEA.HI.SX32 R28, P1, R23.reuse, R14, 0x8 ;  /* 0x0000000e171c7211 */ /* 0x050fe400078342ff */
[C---:B------:R-:W-:Y:S01]  /*06e0*/  LOP3.LUT R17, R23.reuse, 0xffffff, RZ, 0xc0, !PT ;  /* 0x00ffffff17117812 */ /* 0x040fe200078ec0ff */
[----:B------:R0:W-:Y:S01]  /*06f0*/  STG.E.64 desc[UR8][R26.64], R24 ;  /* 0x000000181a007986 */ /* 0x0001e2000c101b08 */
[----:B------:R-:W-:-:S03]  /*0700*/  LEA.HI.X.SX32 R23, R23, R15, 0x1, P1 ;  /* 0x0000000f17177211 */ /* 0x000fc600008f0eff */
[----:B------:R-:W3:Y:S01]  /*0710*/  LDG.E.64 R14, desc[UR8][R26.64+0x58] ;  /* 0x000058081a0e7981 */ /* 0x000ee2000c1e1b00 */
[C---:B-----5:R-:W-:Y:S02]  /*0720*/  LEA.HI.SX32 R22, P1, R23.reuse, R2, 0x8 ;  /* 0x0000000217167211 */ /* 0x060fe400078342ff */
[C---:B------:R-:W-:Y:S01]  /*0730*/  LOP3.LUT R29, R23.reuse, 0xffffff, RZ, 0xc0, !PT ;  /* 0x00ffffff171d7812 */ /* 0x040fe200078ec0ff */
[----:B------:R1:W-:Y:S01]  /*0740*/  STG.E.64 desc[UR8][R26.64+0x8], R16 ;  /* 0x000008101a007986 */ /* 0x0003e2000c101b08 */
[----:B0-----:R-:W-:-:S03]  /*0750*/  LEA.HI.X.SX32 R25, R23, R3, 0x1, P1 ;  /* 0x0000000317197211 */ /* 0x001fc600008f0eff */
[----:B------:R-:W4:Y:S01]  /*0760*/  LDG.E.64 R2, desc[UR8][R26.64+0x60] ;  /* 0x000060081a027981 */ /* 0x000f22000c1e1b00 */
[C---:B------:R-:W-:Y:S02]  /*0770*/  LEA.HI.SX32 R24, P1, R25.reuse, R12, 0x8 ;  /* 0x0000000c19187211 */ /* 0x040fe400078342ff */
[C---:B------:R-:W-:Y:S01]  /*0780*/  LOP3.LUT R23, R25.reuse, 0xffffff, RZ, 0xc0, !PT ;  /* 0x00ffffff19177812 */ /* 0x040fe200078ec0ff */
[----:B------:R-:W-:Y:S01]  /*0790*/  STG.E.64 desc[UR8][R26.64+0x10], R28 ;  /* 0x0000101c1a007986 */ /* 0x000fe2000c101b08 */
[----:B------:R-:W-:-:S03]  /*07a0*/  LEA.HI.X.SX32 R25, R25, R13, 0x1, P1 ;  /* 0x0000000d19197211 */ /* 0x000fc600008f0eff */
[----:B------:R-:W5:Y:S01]  /*07b0*/  LDG.E.64 R12, desc[UR8][R26.64+0x68] ;  /* 0x000068081a0c7981 */ /* 0x000f62000c1e1b00 */
[----:B------:R-:W-:-:S03]  /*07c0*/  LEA.HI.SX32 R10, P1, R25, R10, 0x8 ;  /* 0x0000000a190a7211 */ /* 0x000fc600078342ff */
[----:B-1----:R-:W5:Y:S04]  /*07d0*/  LDG.E.64 R16, desc[UR8][R26.64+0x70] ;  /* 0x000070081a107981 */ /* 0x002f68000c1e1b00 */
[----:B------:R0:W-:Y:S02]  /*07e0*/  STG.E.64 desc[UR8][R26.64+0x18], R22 ;  /* 0x000018161a007986 */ /* 0x0001e4000c101b08 */
[----:B0-----:R-:W-:-:S04]  /*07f0*/  LEA.HI.X.SX32 R23, R25, R11, 0x1, P1 ;  /* 0x0000000b19177211 */ /* 0x001fc800008f0eff */
[----:B------:R-:W-:-:S05]  /*0800*/  LOP3.LUT R11, R23, 0xffffff, RZ, 0xc0, !PT ;  /* 0x00ffffff170b7812 */ /* 0x000fca00078ec0ff */
[----:B------:R0:W-:Y:S01]  /*0810*/  STG.E.64 desc[UR8][R26.64+0x28], R10 ;  /* 0x0000280a1a007986 */ /* 0x0001e2000c101b08 */
[----:B------:R-:W-:-:S04]  /*0820*/  LEA.HI.SX32 R22, P1, R23, R8, 0x8 ;  /* 0x0000000817167211 */ /* 0x000fc800078342ff */
[----:B------:R-:W-:Y:S02]  /*0830*/  LEA.HI.X.SX32 R29, R23, R9, 0x1, P1 ;  /* 0x00000009171d7211 */ /* 0x000fe400008f0eff */
[----:B------:R-:W5:Y:S04]  /*0840*/  LDG.E.64 R8, desc[UR8][R26.64+0x80] ;  /* 0x000080081a087981 */ /* 0x000f68000c1e1b00 */
[----:B0-----:R-:W5:Y:S01]  /*0850*/  LDG.E.64 R10, desc[UR8][R26.64+0x78] ;  /* 0x000078081a0a7981 */ /* 0x001f62000c1e1b00 */
[----:B------:R-:W-:Y:S02]  /*0860*/  LOP3.LUT R25, R25, 0xffffff, RZ, 0xc0, !PT ;  /* 0x00ffffff19197812 */ /* 0x000fe400078ec0ff */
[----:B------:R-:W-:-:S03]  /*0870*/  LEA.HI.SX32 R28, P1, R29, R6, 0x8 ;  /* 0x000000061d1c7211 */ /* 0x000fc600078342ff */
[----:B------:R0:W-:Y:S02]  /*0880*/  STG.E.64 desc[UR8][R26.64+0x20], R24 ;  /* 0x000020181a007986 */ /* 0x0001e4000c101b08 */
[C---:B0-----:R-:W-:Y:S02]  /*0890*/  LEA.HI.X.SX32 R25, R29.reuse, R7, 0x1, P1 ;  /* 0x000000071d197211 */ /* 0x041fe400008f0eff */
[----:B------:R-:W5:Y:S01]  /*08a0*/  LDG.E.64 R6, desc[UR8][R26.64+0x88] ;  /* 0x000088081a067981 */ /* 0x000f62000c1e1b00 */
[----:B------:R-:W-:Y:S02]  /*08b0*/  LOP3.LUT R23, R29, 0xffffff, RZ, 0xc0, !PT ;  /* 0x00ffffff1d177812 */ /* 0x000fe400078ec0ff */
[----:B------:R-:W-:-:S05]  /*08c0*/  LOP3.LUT R29, R25, 0xffffff, RZ, 0xc0, !PT ;  /* 0x00ffffff191d7812 */ /* 0x000fca00078ec0ff */
[----:B------:R0:W-:Y:S02]  /*08d0*/  STG.E.64 desc[UR8][R26.64+0x38], R28 ;  /* 0x0000381c1a007986 */ /* 0x0001e4000c101b08 */
[----:B0-----:R-:W-:-:S04]  /*08e0*/  LEA.HI.SX32 R28, P1, R25, R4, 0x8 ;  /* 0x00000004191c7211 */ /* 0x001fc800078342ff */
[----:B------:R-:W-:Y:S02]  /*08f0*/  LEA.HI.X.SX32 R25, R25, R5, 0x1, P1 ;  /* 0x0000000519197211 */ /* 0x000fe400008f0eff */
[----:B------:R-:W5:Y:S02]  /*0900*/  LDG.E.64 R4, desc[UR8][R26.64+0x90] ;  /* 0x000090081a047981 */ /* 0x000f64000c1e1b00 */
[----:B------:R-:W-:-:S04]  /*0910*/  LEA.HI.SX32 R24, P1, R25, R18, 0x8 ;  /* 0x0000001219187211 */ /* 0x000fc800078342ff */
[C---:B------:R-:W-:Y:S01]  /*0920*/  LEA.HI.X.SX32 R19, R25.reuse, R19, 0x1, P1 ;  /* 0x0000001319137211 */ /* 0x040fe200008f0eff */
[----:B------:R2:W-:Y:S01]  /*0930*/  STG.E.64 desc[UR8][R26.64+0x30], R22 ;  /* 0x000030161a007986 */ /* 0x0005e2000c101b08 */
[----:B------:R-:W-:Y:S02]  /*0940*/  LOP3.LUT R29, R25, 0xffffff, RZ, 0xc0, !PT ;  /* 0x00ffffff191d7812 */ /* 0x000fe400078ec0ff */
[----:B------:R-:W-:-:S05]  /*0950*/  LOP3.LUT R25, R19, 0xffffff, RZ, 0xc0, !PT ;  /* 0x00ffffff13197812 */ /* 0x000fca00078ec0ff */
[----:B------:R0:W-:Y:S04]  /*0960*/  STG.E.64 desc[UR8][R26.64+0x48], R24 ;  /* 0x000048181a007986 */ /* 0x0001e8000c101b08 */
[----:B------:R4:W-:Y:S01]  /*0970*/  STG.E.64 desc[UR8][R26.64+0x40], R28 ;  /* 0x0000401c1a007986 */ /* 0x0009e2000c101b08 */
[----:B--2---:R-:W-:-:S04]  /*0980*/  LEA.HI.SX32 R22, P1, R19, R20, 0x8 ;  /* 0x0000001413167211 */ /* 0x004fc800078342ff */
[----:B------:R-:W-:Y:S02]  /*0990*/  LEA.HI.X.SX32 R19, R19, R21, 0x1, P1 ;  /* 0x0000001513137211 */ /* 0x000fe400008f0eff */
[----:B------:R-:W2:Y:S02]  /*09a0*/  LDG.E.64 R20, desc[UR8][R26.64+0x98] ;  /* 0x000098081a147981 */ /* 0x000ea4000c1e1b00 */
[C---:B---3--:R-:W-:Y:S02]  /*09b0*/  LEA.HI.SX32 R18, P1, R19.reuse, R14, 0x8 ;  /* 0x0000000e13127211 */ /* 0x048fe400078342ff */
[C---:B------:R-:W-:Y:S02]  /*09c0*/  LOP3.LUT R23, R19.reuse, 0xffffff, RZ, 0xc0, !PT ;  /* 0x00ffffff13177812 */ /* 0x040fe400078ec0ff */
[----:B0-----:R-:W-:Y:S02]  /*09d0*/  LEA.HI.X.SX32 R25, R19, R15, 0x1, P1 ;  /* 0x0000000f13197211 */ /* 0x001fe400008f0eff */
[----:B------:R-:W3:Y:S02]  /*09e0*/  LDG.E.64 R14, desc[UR8][R26.64+0xa0] ;  /* 0x0000a0081a0e7981 */ /* 0x000ee4000c1e1b00 */
[----:B----4-:R-:W-:-:S02]  /*09f0*/  LEA.HI.SX32 R28, P1, R25, R2, 0x8 ;  /* 0x00000002191c7211 */ /* 0x010fc400078342ff */
[----:B------:R0:W-:Y:S01]  /*0a00*/  STG.E.64 desc[UR8][R26.64+0x50], R22 ;  /* 0x000050161a007986 */ /* 0x0001e2000c101b08 */
[----:B------:R-:W-:-:S05]  /*0a10*/  LOP3.LUT R19, R25, 0xffffff, RZ, 0xc0, !PT ;  /* 0x00ffffff19137812 */ /* 0x000fca00078ec0ff */
[----:B------:R1:W-:Y:S01]  /*0a20*/  STG.E.64 desc[UR8][R26.64+0x58], R18 ;  /* 0x000058121a007986 */ /* 0x0003e2000c101b08 */
[----:B0-----:R-:W-:-:S03]  /*0a30*/  LEA.HI.X.SX32 R23, R25, R3, 0x1, P1 ;  /* 0x0000000319177211 */ /* 0x001fc600008f0eff */
[----:B------:R-:W4:Y:S01]  /*0a40*/  LDG.E.64 R2, desc[UR8][R26.64+0xa8] ;  /* 0x0000a8081a027981 */ /* 0x000f22000c1e1b00 */
[----:B-----5:R-:W-:-:S03]  /*0a50*/  LEA.HI.SX32 R24, P1, R23, R12, 0x8 ;  /* 0x0000000c17187211 */ /* 0x020fc600078342ff */
[----:B-1----:R-:W5:Y:S01]  /*0a60*/  LDG.E.64 R18, desc[UR8][R26.64+0xb0] ;  /* 0x0000b0081a127981 */ /* 0x002f62000c1e1b00 */
[----:B------:R-:W-:-:S04]  /*0a70*/  LEA.HI.X.SX32 R12, R23, R13, 0x1, P1 ;  /* 0x0000000d170c7211 */ /* 0x000fc800008f0eff */
[----:B------:R-:W-:-:S04]  /*0a80*/  LEA.HI.SX32 R22, P1, R12, R16, 0x8 ;  /* 0x000000100c167211 */ /* 0x000fc800078342ff */
[----:B------:R-:W-:Y:S02]  /*0a90*/  LEA.HI.X.SX32 R13, R12, R17, 0x1, P1 ;  /* 0x000000110c0d7211 */ /* 0x000fe400008f0eff */
[----:B------:R-:W5:Y:S01]  /*0aa0*/  LDG.E.64 R16, desc[UR8][R26.64+0xb8] ;  /* 0x0000b8081a107981 */ /* 0x000f62000c1e1b00 */
[----:B------:R-:W-:-:S05]  /*0ab0*/  LOP3.LUT R29, R23, 0xffffff, RZ, 0xc0, !PT ;  /* 0x00ffffff171d7812 */ /* 0x000fca00078ec0ff */
[----:B------:R0:W-:Y:S01]  /*0ac0*/  STG.E.64 desc[UR8][R26.64+0x60], R28 ;  /* 0x0000601c1a007986 */ /* 0x0001e2000c101b08 */
[----:B------:R-:W-:Y:S02]  /*0ad0*/  LOP3.LUT R25, R12, 0xffffff, RZ, 0xc0, !PT ;  /* 0x00ffffff0c197812 */ /* 0x000fe400078ec0ff */
[C---:B------:R-:W-:Y:S02]  /*0ae0*/  LOP3.LUT R23, R13.reuse, 0xffffff, RZ, 0xc0, !PT ;  /* 0x00ffffff0d177812 */ /* 0x040fe400078ec0ff */
[----:B0-----:R-:W-:-:S04]  /*0af0*/  LEA.HI.SX32 R28, P1, R13, R10, 0x8 ;  /* 0x0000000a0d1c7211 */ /* 0x001fc800078342ff */
[----:B------:R-:W-:Y:S02]  /*0b00*/  LEA.HI.X.SX32 R11, R13, R11, 0x1, P1 ;  /* 0x0000000b0d0b7211 */ /* 0x000fe400008f0eff */
[----:B------:R-:W5:Y:S02]  /*0b10*/  LDG.E.64 R12, desc[UR8][R26.64+0xc0] ;  /* 0x0000c0081a0c7981 */ /* 0x000f64000c1e1b00 */
[C---:B------:R-:W-:Y:S02]  /*0b20*/  LEA.HI.SX32 R8, P1, R11.reuse, R8, 0x8 ;  /* 0x000000080b087211 */ /* 0x040fe400078342ff */
[----:B------:R0:W-:Y:S01]  /*0b30*/  STG.E.64 desc[UR8][R26.64+0x70], R22 ;  /* 0x000070161a007986 */ /* 0x0001e2000c101b08 */
[C---:B------:R-:W-:Y:S02]  /*0b40*/  LOP3.LUT R29, R11.reuse, 0xffffff, RZ, 0xc0, !PT ;  /* 0x00ffffff0b1d7812 */ /* 0x040fe400078ec0ff */
[----:B0-----:R-:W-:Y:S02]  /*0b50*/  LEA.HI.X.SX32 R23, R11, R9, 0x1, P1 ;  /* 0x000000090b177211 */ /* 0x001fe400008f0eff */
[----:B------:R-:W5:Y:S02]  /*0b60*/  LDG.E.64 R10, desc[UR8][R26.64+0xc8] ;  /* 0x0000c8081a0a7981 */ /* 0x000f64000c1e1b00 */
[----:B------:R-:W-:-:S02]  /*0b70*/  LOP3.LUT R9, R23, 0xffffff, RZ, 0xc0, !PT ;  /* 0x00ffffff17097812 */ /* 0x000fc400078ec0ff */
[----:B------:R0:W-:Y:S04]  /*0b80*/  STG.E.64 desc[UR8][R26.64+0x78], R28 ;  /* 0x0000781c1a007986 */ /* 0x0001e8000c101b08 */
[----:B------:R1:W-:Y:S04]  /*0b90*/  STG.E.64 desc[UR8][R26.64+0x80], R8 ;  /* 0x000080081a007986 */ /* 0x0003e8000c101b08 */
[----:B------:R1:W-:Y:S01]  /*0ba0*/  STG.E.64 desc[UR8][R26.64+0x68], R24 ;  /* 0x000068181a007986 */ /* 0x0003e2000c101b08 */
[----:B0-----:R-:W-:-:S03]  /*0bb0*/  LEA.HI.SX32 R28, P1, R23, R6, 0x8 ;  /* 0x00000006171c7211 */ /* 0x001fc600078342ff */
[----:B-1----:R-:W5:Y:S01]  /*0bc0*/  LDG.E.64 R8, desc[UR8][R26.64+0xd0] ;  /* 0x0000d0081a087981 */ /* 0x002f62000c1e1b00 */
[----:B------:R-:W-:-:S03]  /*0bd0*/  LEA.HI.X.SX32 R25, R23, R7, 0x1, P1 ;  /* 0x0000000717197211 */ /* 0x000fc600008f0eff */
[----:B------:R-:W5:Y:S01]  /*0be0*/  LDG.E.64 R6, desc[UR8][R26.64+0xd8] ;  /* 0x0000d8081a067981 */ /* 0x000f62000c1e1b00 */
[----:B------:R-:W-:-:S04]  /*0bf0*/  LEA.HI.SX32 R22, P1, R25, R4, 0x8 ;  /* 0x0000000419167211 */ /* 0x000fc800078342ff */
[C---:B------:R-:W-:Y:S02]  /*0c00*/  LEA.HI.X.SX32 R23, R25.reuse, R5, 0x1, P1 ;  /* 0x0000000519177211 */ /* 0x040fe400008f0eff */
[----:B------:R-:W-:Y:S01]  /*0c10*/  LOP3.LUT R29, R25, 0xffffff, RZ, 0xc0, !PT ;  /* 0x00ffffff191d7812 */ /* 0x000fe200078ec0ff */
[----:B------:R-:W5:Y:S04]  /*0c20*/  LDG.E.64 R4, desc[UR8][R26.64+0xe0] ;  /* 0x0000e0081a047981 */ /* 0x000f68000c1e1b00 */
[----:B------:R0:W-:Y:S04]  /*0c30*/  STG.E.64 desc[UR8][R26.64+0x88], R28 ;  /* 0x0000881c1a007986 */ /* 0x0001e8000c101b08 */
[----:B0-----:R-:W5:Y:S01]  /*0c40*/  LDG.E.64 R28, desc[UR8][R26.64+0xf0] ;  /* 0x0000f0081a1c7981 */ /* 0x001f62000c1e1b00 */
[----:B--2---:R-:W-:-:S04]  /*0c50*/  LEA.HI.SX32 R24, P1, R23, R20, 0x8 ;  /* 0x0000001417187211 */ /* 0x004fc800078342ff */
[----:B------:R-:W-:-:S04]  /*0c60*/  LEA.HI.X.SX32 R25, R23, R21, 0x1, P1 ;  /* 0x0000001517197211 */ /* 0x000fc800008f0eff */
[----:B---3--:R-:W-:-:S04]  /*0c70*/  LEA.HI.SX32 R20, P1, R25, R14, 0x8 ;  /* 0x0000000e19147211 */ /* 0x008fc800078342ff */
[----:B------:R-:W-:Y:S02]  /*0c80*/  LEA.HI.X.SX32 R21, R25, R15, 0x1, P1 ;  /* 0x0000000f19157211 */ /* 0x000fe400008f0eff */
[----:B------:R-:W-:Y:S02]  /*0c90*/  LOP3.LUT R23, R23, 0xffffff, RZ, 0xc0, !PT ;  /* 0x00ffffff17177812 */ /* 0x000fe400078ec0ff */
[----:B------:R-:W-:Y:S02]  /*0ca0*/  LOP3.LUT R25, R25, 0xffffff, RZ, 0xc0, !PT ;  /* 0x00ffffff19197812 */ /* 0x000fe400078ec0ff */
[----:B----4-:R-:W-:-:S04]  /*0cb0*/  LEA.HI.SX32 R14, P1, R21, R2, 0x8 ;  /* 0x00000002150e7211 */ /* 0x010fc800078342ff */
[----:B------:R-:W-:Y:S02]  /*0cc0*/  LEA.HI.X.SX32 R15, R21, R3, 0x1, P1 ;  /* 0x00000003150f7211 */ /* 0x000fe400008f0eff */
[----:B------:R-:W2:Y:S02]  /*0cd0*/  LDG.E.64 R2, desc[UR8][R26.64+0xe8] ;  /* 0x0000e8081a027981 */ /* 0x000ea4000c1e1b00 */
[----:B-----5:R-:W-:-:S04]  /*0ce0*/  LEA.HI.SX32 R18, P1, R15, R18, 0x8 ;  /* 0x000000120f127211 */ /* 0x020fc800078342ff */
[----:B------:R-:W-:Y:S01]  /*0cf0*/  LEA.HI.X.SX32 R19, R15, R19, 0x1, P1 ;  /* 0x000000130f137211 */ /* 0x000fe200008f0eff */
[----:B------:R0:W-:Y:S04]  /*0d00*/  STG.E.64 desc[UR8][R26.64+0x90], R22 ;  /* 0x000090161a007986 */ /* 0x0001e8000c101b08 */
[----:B------:R1:W-:Y:S01]  /*0d10*/  STG.E.64 desc[UR8][R26.64+0x98], R24 ;  /* 0x000098181a007986 */ /* 0x0003e2000c101b08 */
[----:B------:R-:W-:Y:S02]  /*0d20*/  LOP3.LUT R21, R21, 0xffffff, RZ, 0xc0, !PT ;  /* 0x00ffffff15157812 */ /* 0x000fe400078ec0ff */
[----:B0-----:R-:W-:-:S04]  /*0d30*/  LEA.HI.SX32 R22, P1, R19, R16, 0x8 ;  /* 0x0000001013167211 */ /* 0x001fc800078342ff */
[----:B-1----:R-:W-:Y:S02]  /*0d40*/  LEA.HI.X.SX32 R25, R19, R17, 0x1, P1 ;  /* 0x0000001113197211 */ /* 0x002fe400008f0eff */
[----:B------:R-:W3:Y:S04]  /*0d50*/  LDG.E.64 R16, desc[UR8][R26.64+0xf8] ;  /* 0x0000f8081a107981 */ /* 0x000ee8000c1e1b00 */
[----:B------:R0:W-:Y:S01]  /*0d60*/  STG.E.64 desc[UR8][R26.64+0xa0], R20 ;  /* 0x0000a0141a007986 */ /* 0x0001e2000c101b08 */
[C---:B------:R-:W-:Y:S02]  /*0d70*/  LOP3.LUT R23, R25.reuse, 0xffffff, RZ, 0xc0, !PT ;  /* 0x00ffffff19177812 */ /* 0x040fe400078ec0ff */
[----:B------:R-:W-:-:S03]  /*0d80*/  LEA.HI.SX32 R12, P1, R25, R12, 0x8 ;  /* 0x0000000c190c7211 */ /* 0x000fc600078342ff */
[----:B------:R1:W-:Y:S04]  /*0d90*/  STG.E.64 desc[UR8][R26.64+0xb8], R22 ;  /* 0x0000b8161a007986 */ /* 0x0003e8000c101b08 */
[----:B0-----:R-:W4:Y:S01]  /*0da0*/  LDG.E.64 R20, desc[UR8][R26.64+0x100] ;  /* 0x000100081a147981 */ /* 0x001f22000c1e1b00 */
[----:B------:R-:W-:Y:S02]  /*0db0*/  LEA.HI.X.SX32 R25, R25, R13, 0x1, P1 ;  /* 0x0000000d19197211 */ /* 0x000fe400008f0eff */
[----:B------:R-:W-:Y:S01]  /*0dc0*/  LOP3.LUT R15, R15, 0xffffff, RZ, 0xc0, !PT ;  /* 0x00ffffff0f0f7812 */ /* 0x000fe200078ec0ff */
[----:B-1----:R-:W5:Y:S01]  /*0dd0*/  LDG.E.64 R22, desc[UR8][R26.64+0x108] ;  /* 0x000108081a167981 */ /* 0x002f62000c1e1b00 */
[----:B------:R-:W-:-:S03]  /*0de0*/  LEA.HI.SX32 R10, P1, R25, R10, 0x8 ;  /* 0x0000000a190a7211 */ /* 0x000fc600078342ff */
[----:B------:R0:W-:Y:S01]  /*0df0*/  STG.E.64 desc[UR8][R26.64+0xa8], R14 ;  /* 0x0000a80e1a007986 */ /* 0x0001e2000c101b08 */
[----:B------:R-:W-:Y:S02]  /*0e00*/  LOP3.LUT R13, R25, 0xffffff, RZ, 0xc0, !PT ;  /* 0x00ffffff190d7812 */ /* 0x000fe400078ec0ff */
[----:B------:R-:W-:Y:S02]  /*0e10*/  LOP3.LUT R19, R19, 0xffffff, RZ, 0xc0, !PT ;  /* 0x00ffffff13137812 */ /* 0x000fe400078ec0ff */
[----:B0-----:R-:W-:Y:S02]  /*0e20*/  LEA.HI.X.SX32 R15, R25, R11, 0x1, P1 ;  /* 0x0000000b190f7211 */ /* 0x001fe400008f0eff */
[----:B------:R-:W5:Y:S02]  /*0e30*/  LDG.E.64 R24, desc[UR8][R26.64+0x110] ;  /* 0x000110081a187981 */ /* 0x000f64000c1e1b00 */
[C---:B------:R-:W-:Y:S02]  /*0e40*/  LEA.HI.SX32 R8, P1, R15.reuse, R8, 0x8 ;  /* 0x000000080f087211 */ /* 0x040fe400078342ff */
[----:B------:R0:W-:Y:S02]  /*0e50*/  STG.E.64 desc[UR8][R26.64+0xb0], R18 ;  /* 0x0000b0121a007986 */ /* 0x0001e4000c101b08 */
[----:B------:R-:W-:-:S02]  /*0e60*/  LEA.HI.X.SX32 R9, R15, R9, 0x1, P1 ;  /* 0x000000090f097211 */ /* 0x000fc400008f0eff */
[----:B------:R1:W-:Y:S01]  /*0e70*/  STG.E.64 desc[UR8][R26.64+0xc0], R12 ;  /* 0x0000c00c1a007986 */ /* 0x0003e2000c101b08 */
[----:B------:R-:W-:-:S03]  /*0e80*/  LOP3.LUT R11, R15, 0xffffff, RZ, 0xc0, !PT ;  /* 0x00ffffff0f0b7812 */ /* 0x000fc600078ec0ff */
[----:B------:R-:W5:Y:S04]  /*0e90*/  LDG.E.64 R14, desc[UR8][R26.64+0x120] ;  /* 0x000120081a0e7981 */ /* 0x000f68000c1e1b00 */
[----:B0-----:R-:W5:Y:S01]  /*0ea0*/  LDG.E.64 R18, desc[UR8][R26.64+0x118] ;  /* 0x000118081a127981 */ /* 0x001f62000c1e1b00 */
[----:B-1----:R-:W-:-:S04]  /*0eb0*/  LEA.HI.SX32 R12, P1, R9, R6, 0x8 ;  /* 0x00000006090c7211 */ /* 0x002fc800078342ff */
[----:B------:R-:W-:-:S04]  /*0ec0*/  LEA.HI.X.SX32 R7, R9, R7, 0x1, P1 ;  /* 0x0000000709077211 */ /* 0x000fc800008f0eff */
[----:B------:R-:W-:-:S05]  /*0ed0*/  LOP3.LUT R13, R7, 0xffffff, RZ, 0xc0, !PT ;  /* 0x00ffffff070d7812 */ /* 0x000fca00078ec0ff */
[----:B------:R0:W-:Y:S04]  /*0ee0*/  STG.E.64 desc[UR8][R26.64+0xd8], R12 ;  /* 0x0000d80c1a007986 */ /* 0x0001e8000c101b08 */
[----:B------:R1:W-:Y:S04]  /*0ef0*/  STG.E.64 desc[UR8][R26.64+0xc8], R10 ;  /* 0x0000c80a1a007986 */ /* 0x0003e8000c101b08 */
[----:B0-----:R-:W5:Y:S04]  /*0f00*/  LDG.E.64 R12, desc[UR8][R26.64+0x128] ;  /* 0x000128081a0c7981 */ /* 0x001f68000c1e1b00 */
[----:B-1----:R-:W5:Y:S01]  /*0f10*/  LDG.E.64 R10, desc[UR8][R26.64+0x130] ;  /* 0x000130081a0a7981 */ /* 0x002f62000c1e1b00 */
[----:B------:R-:W-:-:S05]  /*0f20*/  LOP3.LUT R9, R9, 0xffffff, RZ, 0xc0, !PT ;  /* 0x00ffffff09097812 */ /* 0x000fca00078ec0ff */
[----:B------:R0:W-:Y:S02]  /*0f30*/  STG.E.64 desc[UR8][R26.64+0xd0], R8 ;  /* 0x0000d0081a007986 */ /* 0x0001e4000c101b08 */
[----:B0-----:R-:W-:-:S04]  /*0f40*/  LEA.HI.SX32 R8, P1, R7, R4, 0x8 ;  /* 0x0000000407087211 */ /* 0x001fc800078342ff */
[----:B------:R-:W-:-:S04]  /*0f50*/  LEA.HI.X.SX32 R5, R7, R5, 0x1, P1 ;  /* 0x0000000507057211 */ /* 0x000fc800008f0eff */
[----:B------:R-:W-:-:S05]  /*0f60*/  LOP3.LUT R9, R5, 0xffffff, RZ, 0xc0, !PT ;  /* 0x00ffffff05097812 */ /* 0x000fca00078ec0ff */
[----:B------:R0:W-:Y:S01]  /*0f70*/  STG.E.64 desc[UR8][R26.64+0xe0], R8 ;  /* 0x0000e0081a007986 */ /* 0x0001e2000c101b08 */
[----:B--2---:R-:W-:-:S04]  /*0f80*/  LEA.HI.SX32 R6, P1, R5, R2, 0x8 ;  /* 0x0000000205067211 */ /* 0x004fc800078342ff */
[----:B------:R-:W-:-:S04]  /*0f90*/  LEA.HI.X.SX32 R2, R5, R3, 0x1, P1 ;  /* 0x0000000305027211 */ /* 0x000fc800008f0eff */
[----:B------:R-:W-:-:S04]  /*0fa0*/  LEA.HI.SX32 R4, P1, R2, R28, 0x8 ;  /* 0x0000001c02047211 */ /* 0x000fc800078342ff */
[----:B------:R-:W-:-:S04]  /*0fb0*/  LEA.HI.X.SX32 R3, R2, R29, 0x1, P1 ;  /* 0x0000001d02037211 */ /* 0x000fc800008f0eff */
[----:B---3--:R-:W-:-:S04]  /*0fc0*/  LEA.HI.SX32 R16, P1, R3, R16, 0x8 ;  /* 0x0000001003107211 */ /* 0x008fc800078342ff */
[----:B------:R-:W-:-:S04]  /*0fd0*/  LEA.HI.X.SX32 R17, R3, R17, 0x1, P1 ;  /* 0x0000001103117211 */ /* 0x000fc800008f0eff */
[----:B----4-:R-:W-:-:S04]  /*0fe0*/  LEA.HI.SX32 R20, P1, R17, R20, 0x8 ;  /* 0x0000001411147211 */ /* 0x010fc800078342ff */
[----:B------:R-:W-:-:S04]  /*0ff0*/  LEA.HI.X.SX32 R21, R17, R21, 0x1, P1 ;  /* 0x0000001511157211 */ /* 0x000fc800008f0eff */
[----:B-----5:R-:W-:-:S04]  /*1000*/  LEA.HI.SX32 R22, P1, R21, R22, 0x8 ;  /* 0x0000001615167211 */ /* 0x020fc800078342ff */
[----:B------:R-:W-:Y:S02]  /*1010*/  LEA.HI.X.SX32 R23, R21, R23, 0x1, P1 ;  /* 0x0000001715177211 */ /* 0x000fe400008f0eff */
[----:B------:R-:W-:Y:S02]  /*1020*/  LOP3.LUT R7, R2, 0xffffff, RZ, 0xc0, !PT ;  /* 0x00ffffff02077812 */ /* 0x000fe400078ec0ff */
[----:B------:R-:W-:-:S04]  /*1030*/  LEA.HI.SX32 R24, P1, R23, R24, 0x8 ;  /* 0x0000001817187211 */ /* 0x000fc800078342ff */
[----:B------:R-:W-:-:S04]  /*1040*/  LEA.HI.X.SX32 R25, R23, R25, 0x1, P1 ;  /* 0x0000001917197211 */ /* 0x000fc800008f0eff */
[----:B------:R-:W-:-:S04]  /*1050*/  LEA.HI.SX32 R2, P1, R25, R18, 0x8 ;  /* 0x0000001219027211 */ /* 0x000fc800078342ff */
[----:B------:R-:W-:-:S04]  /*1060*/  LEA.HI.X.SX32 R19, R25, R19, 0x1, P1 ;  /* 0x0000001319137211 */ /* 0x000fc800008f0eff */
[----:B------:R-:W-:-:S04]  /*1070*/  LEA.HI.SX32 R14, P1, R19, R14, 0x8 ;  /* 0x0000000e130e7211 */ /* 0x000fc800078342ff */
[----:B------:R-:W-:Y:S02]  /*1080*/  LEA.HI.X.SX32 R15, R19, R15, 0x1, P1 ;  /* 0x0000000f130f7211 */ /* 0x000fe400008f0eff */
[----:B------:R-:W-:-:S05]  /*1090*/  LOP3.LUT R5, R3, 0xffffff, RZ, 0xc0, !PT ;  /* 0x00ffffff03057812 */ /* 0x000fca00078ec0ff */
[----:B------:R1:W-:Y:S01]  /*10a0*/  STG.E.64 desc[UR8][R26.64+0xf0], R4 ;  /* 0x0000f0041a007986 */ /* 0x0003e2000c101b08 */
[----:B0-----:R-:W-:-:S04]  /*10b0*/  LEA.HI.SX32 R8, P1, R15, R12, 0x8 ;  /* 0x0000000c0f087211 */ /* 0x001fc800078342ff */
[----:B------:R-:W-:-:S04]  /*10c0*/  LEA.HI.X.SX32 R13, R15, R13, 0x1, P1 ;  /* 0x0000000d0f0d7211 */ /* 0x000fc800008f0eff */
[----:B-1----:R-:W-:Y:S02]  /*10d0*/  LEA.HI.SX32 R4, P1, R13, R10, 0x8 ;  /* 0x0000000a0d047211 */ /* 0x002fe400078342ff */
[----:B------:R-:W-:Y:S02]  /*10e0*/  LOP3.LUT R17, R17, 0xffffff, RZ, 0xc0, !PT ;  /* 0x00ffffff11117812 */ /* 0x000fe400078ec0ff */
[----:B------:R-:W-:Y:S02]  /*10f0*/  LOP3.LUT R21, R21, 0xffffff, RZ, 0xc0, !PT ;  /* 0x00ffffff15157812 */ /* 0x000fe400078ec0ff */
[----:B------:R-:W-:Y:S02]  /*1100*/  LOP3.LUT R23, R23, 0xffffff, RZ, 0xc0, !PT ;  /* 0x00ffffff17177812 */ /* 0x000fe400078ec0ff */
[----:B------:R-:W-:Y:S02]  /*1110*/  LOP3.LUT R25, R25, 0xffffff, RZ, 0xc0, !PT ;  /* 0x00ffffff19197812 */ /* 0x000fe400078ec0ff */
[----:B------:R-:W-:-:S02]  /*1120*/  LOP3.LUT R3, R19, 0xffffff, RZ, 0xc0, !PT ;  /* 0x00ffffff13037812 */ /* 0x000fc400078ec0ff */
[----:B------:R-:W-:Y:S02]  /*1130*/  LOP3.LUT R15, R15, 0xffffff, RZ, 0xc0, !PT ;  /* 0x00ffffff0f0f7812 */ /* 0x000fe400078ec0ff */
[C---:B------:R-:W-:Y:S02]  /*1140*/  LOP3.LUT R9, R13.reuse, 0xffffff, RZ, 0xc0, !PT ;  /* 0x00ffffff0d097812 */ /* 0x040fe400078ec0ff */
[----:B------:R-:W-:Y:S01]  /*1150*/  LEA.HI.X.SX32 R5, R13, R11, 0x1, P1 ;  /* 0x0000000b0d057211 */ /* 0x000fe200008f0eff */
[----:B------:R1:W-:Y:S04]  /*1160*/  STG.E.64 desc[UR8][R26.64+0xe8], R6 ;  /* 0x0000e8061a007986 */ /* 0x0003e8000c101b08 */
[----:B------:R1:W-:Y:S04]  /*1170*/  STG.E.64 desc[UR8][R26.64+0xf8], R16 ;  /* 0x0000f8101a007986 */ /* 0x0003e8000c101b08 */
[----:B------:R1:W-:Y:S04]  /*1180*/  STG.E.64 desc[UR8][R26.64+0x100], R20 ;  /* 0x000100141a007986 */ /* 0x0003e8000c101b08 */
[----:B------:R1:W-:Y:S04]  /*1190*/  STG.E.64 desc[UR8][R26.64+0x108], R22 ;  /* 0x000108161a007986 */ /* 0x0003e8000c101b08 */
[----:B------:R1:W-:Y:S04]  /*11a0*/  STG.E.64 desc[UR8][R26.64+0x110], R24 ;  /* 0x000110181a007986 */ /* 0x0003e8000c101b08 */
[----:B------:R1:W-:Y:S04]  /*11b0*/  STG.E.64 desc[UR8][R26.64+0x118], R2 ;  /* 0x000118021a007986 */ /* 0x0003e8000c101b08 */
[----:B------:R1:W-:Y:S04]  /*11c0*/  STG.E.64 desc[UR8][R26.64+0x120], R14 ;  /* 0x0001200e1a007986 */ /* 0x0003e8000c101b08 */
[----:B------:R1:W-:Y:S04]  /*11d0*/  STG.E.64 desc[UR8][R26.64+0x128], R8 ;  /* 0x000128081a007986 */ /* 0x0003e8000c101b08 */
[----:B------:R1:W-:Y:S02]  /*11e0*/  STG.E.64 desc[UR8][R26.64+0x130], R4 ;  /* 0x000130041a007986 */ /* 0x0003e4000c101b08 */
.L_x_4:
[----:B------:R-:W-:Y:S05]  /*11f0*/  BSYNC.RECONVERGENT B0 ;  /* 0x0000000000007941 */ /* 0x000fea0003800200 */
.L_x_3:
[----:B------:R-:W-:Y:S06]  /*1200*/  BAR.SYNC.DEFER_BLOCKING 0x0 ;  /* 0x0000000000007b1d */ /* 0x000fec0000010000 */
[----:B------:R-:W-:Y:S05]  /*1210*/  @P0 EXIT ;  /* 0x000000000000094d */ /* 0x000fea0003800000 */
[----:B------:R-:W2:Y:S01]  /*1220*/  LDCU UR5, c[0x0][0x370] ;  /* 0x00006e00ff0577ac */ /* 0x000ea20008000800 */
[----:B01----:R-:W-:Y:S02]  /*1230*/  IMAD.MOV.U32 R2, RZ, RZ, RZ ;  /* 0x000000ffff027224 */ /* 0x003fe400078e00ff */
[----:B------:R-:W-:Y:S02]  /*1240*/  IMAD.MOV.U32 R23, RZ, RZ, RZ ;  /* 0x000000ffff177224 */ /* 0x000fe400078e00ff */
[----:B------:R-:W-:Y:S01]  /*1250*/  IMAD.MOV.U32 R5, RZ, RZ, RZ ;  /* 0x000000ffff057224 */ /* 0x000fe200078e00ff */
[----:B--2---:R-:W-:Y:S02]  /*1260*/  UISETP.GE.U32.AND UP0, UPT, UR5, 0x10, UPT ;  /* 0x000000100500788c */ /* 0x004fe4000bf06070 */
[----:B------:R-:W-:-:S07]  /*1270*/  ULOP3.LUT UR6, UR5, 0xf, URZ, 0xc0, !UPT ;  /* 0x0000000f05067892 */ /* 0x000fce000f8ec0ff */
[----:B------:R-:W-:Y:S05]  /*1280*/  BRA.U !UP0, `(.L_x_5) ;  /* 0x00000005082c7547 */ /* 0x000fea000b800000 */
[----:B------:R-:W-:Y:S01]  /*1290*/  ULOP3.LUT UR7, UR5, 0x7ffffff0, URZ, 0xc0, !UPT ;  /* 0x7ffffff005077892 */ /* 0x000fe2000f8ec0ff */
[----:B------:R-:W-:Y:S01]  /*12a0*/  VIADD R3, R0, 0x138 ;  /* 0x0000013800037836 */ /* 0x000fe20000000000 */
[----:B------:R-:W-:Y:S01]  /*12b0*/  ULOP3.LUT UR4, UR5, 0xfffffff0, URZ, 0xc0, !UPT ;  /* 0xfffffff005047892 */ /* 0x000fe2000f8ec0ff */
[----:B------:R-:W-:Y:S02]  /*12c0*/  IMAD.MOV.U32 R2, RZ, RZ, RZ ;  /* 0x000000ffff027224 */ /* 0x000fe400078e00ff */
[----:B------:R-:W-:Y:S01]  /*12d0*/  IMAD.MOV.U32 R23, RZ, RZ, RZ ;  /* 0x000000ffff177224 */ /* 0x000fe200078e00ff */
[----:B------:R-:W-:Y:S01]  /*12e0*/  UIADD3 UR4, UPT, UPT, -UR4, URZ, URZ ;  /* 0x000000ff04047290 */ /* 0x000fe2000fffe1ff */
[----:B------:R-:W-:-:S11]  /*12f0*/  IMAD.U32 R5, RZ, RZ, UR7 ;  /* 0x00000007ff057e24 */ /* 0x000fd6000f8e00ff */
.L_x_6:
[----:B------:R-:W0:Y:S01]  /*1300*/  LDC.64 R24, c[0x0][0x388] ;  /* 0x0000e200ff187b82 */ /* 0x000e220000000a00 */
[C---:B------:R-:W-:Y:S02]  /*1310*/  VIADD R9, R3.reuse, 0xfffffec8 ;  /* 0xfffffec803097836 */ /* 0x040fe40000000000 */
[C---:B------:R-:W-:Y:S02]  /*1320*/  VIADD R11, R3.reuse, 0xfffffeef ;  /* 0xfffffeef030b7836 */ /* 0x040fe40000000000 */
[C---:B------:R-:W-:Y:S02]  /*1330*/  VIADD R15, R3.reuse, 0xffffff16 ;  /* 0xffffff16030f7836 */ /* 0x040fe40000000000 */
[C---:B------:R-:W-:Y:S02]  /*1340*/  VIADD R7, R3.reuse, 0xffffff3d ;  /* 0xffffff3d03077836 */ /* 0x040fe40000000000 */
[C---:B------:R-:W-:Y:S02]  /*1350*/  VIADD R17, R3.reuse, 0xffffff64 ;  /* 0xffffff6403117836 */ /* 0x040fe40000000000 */
[----:B------:R-:W-:-:S02]  /*1360*/  VIADD R13, R3, 0xffffff8b ;  /* 0xffffff8b030d7836 */ /* 0x000fc40000000000 */
        /* <DEDUP_REMOVED lines=9> */
[----:B------:R-:W-:Y:S02]  /*1400*/  IMAD.WIDE.U32 R12, R13, 0x8, R24 ;  /* 0x000000080d0c7825 */ /* 0x000fe400078e0018 */
[----:B------:R-:W4:Y:S04]  /*1410*/  LDG.E.64 R16, desc[UR8][R16.64] ;  /* 0x0000000810107981 */ /* 0x000f28000c1e1b00 */
[----:B------:R-:W4:Y:S01]  /*1420*/  LDG.E.64 R12, desc[UR8][R12.64] ;  /* 0x000000080c0c7981 */ /* 0x000f22000c1e1b00 */
[C---:B------:R-:W-:Y:S02]  /*1430*/  VIADD R4, R3.reuse, 0x27 ;  /* 0x0000002703047836 */ /* 0x040fe40000000000 */
[----:B------:R-:W-:-:S04]  /*1440*/  VIADD R21, R3, 0x75 ;  /* 0x0000007503157836 */ /* 0x000fc80000000000 */
[----:B------:R-:W-:-:S04]  /*1450*/  IMAD.WIDE.U32 R20, R21, 0x8, R24 ;  /* 0x0000000815147825 */ /* 0x000fc800078e0018 */
[----:B------:R-:W-:Y:S02]  /*1460*/  VIADD R29, R3, 0x111 ;  /* 0x00000111031d7836 */ /* 0x000fe40000000000 */
[----:B------:R-:W5:Y:S01]  /*1470*/  LDG.E.64 R20, desc[UR8][R20.64] ;  /* 0x0000000814147981 */ /* 0x000f62000c1e1b00 */
[----:B--2---:R-:W-:-:S04]  /*1480*/  IADD3 R27, P0, P1, R10, R8, R2 ;  /* 0x000000080a1b7210 */ /* 0x004fc8000791e002 */
[----:B------:R-:W-:Y:S01]  /*1490*/  IADD3.X R19, PT, PT, R11, R9, R23, P0, P1 ;  /* 0x000000090b137210 */ /* 0x000fe200007e2417 */
[C---:B------:R-:W-:Y:S01]  /*14a0*/  VIADD R9, R3.reuse, 0xffffffb2 ;  /* 0xffffffb203097836 */ /* 0x040fe20000000000 */
[----:B---3--:R-:W-:Y:S01]  /*14b0*/  IADD3 R27, P0, P1, R6, R14, R27 ;  /* 0x0000000e061b7210 */ /* 0x008fe2000791e01b */
[----:B------:R-:W-:-:S03]  /*14c0*/  VIADD R11, R3, 0xffffffd9 ;  /* 0xffffffd9030b7836 */ /* 0x000fc60000000000 */
[----:B------:R-:W-:Y:S01]  /*14d0*/  IADD3.X R19, PT, PT, R7, R15, R19, P0, P1 ;  /* 0x0000000f07137210 */ /* 0x000fe200007e2413 */
[----:B------:R-:W-:Y:S01]  /*14e0*/  IMAD.WIDE.U32 R6, R9, 0x8, R24 ;  /* 0x0000000809067825 */ /* 0x000fe200078e0018 */
[----:B----4-:R-:W-:-:S03]  /*14f0*/  IADD3 R27, P0, P1, R12, R16, R27 ;  /* 0x000000100c1b7210 */ /* 0x010fc6000791e01b */
[----:B------:R-:W-:Y:S02]  /*1500*/  IMAD.WIDE.U32 R8, R11, 0x8, R24 ;  /* 0x000000080b087825 */ /* 0x000fe400078e0018 */
[----:B------:R-:W2:Y:S01]  /*1510*/  LDG.E.64 R6, desc[UR8][R6.64] ;  /* 0x0000000806067981 */ /* 0x000ea2000c1e1b00 */
[----:B------:R-:W-:Y:S01]  /*1520*/  IADD3.X R2, PT, PT, R13, R17, R19, P0, P1 ;  /* 0x000000110d027210 */ /* 0x000fe200007e2413 */
[C---:B------:R-:W-:Y:S02]  /*1530*/  VIADD R17, R3.reuse, 0x4e ;  /* 0x0000004e03117836 */ /* 0x040fe40000000000 */
[--C-:B------:R-:W-:Y:S01]  /*1540*/  IMAD.WIDE.U32 R12, R4, 0x8, R24.reuse ;  /* 0x00000008040c7825 */ /* 0x100fe200078e0018 */
[----:B------:R-:W2:Y:S03]  /*1550*/  LDG.E.64 R8, desc[UR8][R8.64] ;  /* 0x0000000808087981 */ /* 0x000ea6000c1e1b00 */
[----:B------:R-:W-:-:S02]  /*1560*/  IMAD.WIDE.U32 R10, R3, 0x8, R24 ;  /* 0x00000008030a7825 */ /* 0x000fc400078e0018 */
[----:B------:R-:W3:Y:S02]  /*1570*/  LDG.E.64 R12, desc[UR8][R12.64] ;  /* 0x000000080c0c7981 */ /* 0x000ee4000c1e1b00 */
[C---:B------:R-:W-:Y:S02]  /*1580*/  VIADD R15, R3.reuse, 0x9c ;  /* 0x0000009c030f7836 */ /* 0x040fe40000000000 */
[----:B------:R-:W-:Y:S01]  /*1590*/  VIADD R19, R3, 0xc3 ;  /* 0x000000c303137836 */ /* 0x000fe20000000000 */
[----:B------:R-:W3:Y:S01]  /*15a0*/  LDG.E.64 R10, desc[UR8][R10.64] ;  /* 0x000000080a0a7981 */ /* 0x000ee2000c1e1b00 */
[----:B------:R-:W-:-:S04]  /*15b0*/  IMAD.WIDE.U32 R16, R17, 0x8, R24 ;  /* 0x0000000811107825 */ /* 0x000fc800078e0018 */
[----:B------:R-:W-:Y:S02]  /*15c0*/  VIADD R23, R3, 0xea ;  /* 0x000000ea03177836 */ /* 0x000fe40000000000 */
[--C-:B------:R-:W-:Y:S01]  /*15d0*/  IMAD.WIDE.U32 R14, R15, 0x8, R24.reuse ;  /* 0x000000080f0e7825 */ /* 0x100fe200078e0018 */
[----:B------:R-:W5:Y:S03]  /*15e0*/  LDG.E.64 R16, desc[UR8][R16.64] ;  /* 0x0000000810107981 */ /* 0x000f66000c1e1b00 */
[--C-:B------:R-:W-:Y:S02]  /*15f0*/  IMAD.WIDE.U32 R18, R19, 0x8, R24.reuse ;  /* 0x0000000813127825 */ /* 0x100fe400078e0018 */
[----:B------:R-:W4:Y:S02]  /*1600*/  LDG.E.64 R14, desc[UR8][R14.64] ;  /* 0x000000080e0e7981 */ /* 0x000f24000c1e1b00 */
[----:B------:R-:W-:-:S02]  /*1610*/  IMAD.WIDE.U32 R22, R23, 0x8, R24 ;  /* 0x0000000817167825 */ /* 0x000fc400078e0018 */
[----:B------:R-:W4:Y:S02]  /*1620*/  LDG.E.64 R18, desc[UR8][R18.64] ;  /* 0x0000000812127981 */ /* 0x000f24000c1e1b00 */
[----:B------:R-:W-:Y:S02]  /*1630*/  IMAD.WIDE.U32 R24, R29, 0x8, R24 ;  /* 0x000000081d187825 */ /* 0x000fe400078e0018 */
[----:B------:R-:W4:Y:S04]  /*1640*/  LDG.E.64 R22, desc[UR8][R22.64] ;  /* 0x0000000816167981 */ /* 0x000f28000c1e1b00 */
[----:B------:R-:W4:Y:S01]  /*1650*/  LDG.E.64 R24, desc[UR8][R24.64] ;  /* 0x0000000818187981 */ /* 0x000f22000c1e1b00 */
[----:B------:R-:W-:-:S04]  /*1660*/  UIADD3 UR4, UPT, UPT, UR4, 0x10, URZ ;  /* 0x0000001004047890 */ /* 0x000fc8000fffe0ff */
[----:B------:R-:W-:Y:S01]  /*1670*/  UISETP.NE.AND UP0, UPT, UR4, URZ, UPT ;  /* 0x000000ff0400728c */ /* 0x000fe2000bf05270 */
[----:B------:R-:W-:Y:S01]  /*1680*/  VIADD R3, R3, 0x270 ;  /* 0x0000027003037836 */ /* 0x000fe20000000000 */
[----:B--2---:R-:W-:-:S04]  /*1690*/  IADD3 R27, P0, P1, R8, R6, R27 ;  /* 0x00000006081b7210 */ /* 0x004fc8000791e01b */
[----:B------:R-:W-:Y:S02]  /*16a0*/  IADD3.X R9, PT, PT, R9, R7, R2, P0, P1 ;  /* 0x0000000709097210 */ /* 0x000fe400007e2402 */
[----:B---3--:R-:W-:-:S04]  /*16b0*/  IADD3 R27, P2, P3, R12, R10, R27 ;  /* 0x0000000a0c1b7210 */ /* 0x008fc80007b5e01b */
[----:B------:R-:W-:Y:S02]  /*16c0*/  IADD3.X R11, PT, PT, R13, R11, R9, P2, P3 ;  /* 0x0000000b0d0b7210 */ /* 0x000fe400017e6409 */
[----:B-----5:R-:W-:-:S04]  /*16d0*/  IADD3 R7, P0, P1, R20, R16, R27 ;  /* 0x0000001014077210 */ /* 0x020fc8000791e01b */
[----:B------:R-:W-:Y:S02]  /*16e0*/  IADD3.X R17, PT, PT, R21, R17, R11, P0, P1 ;  /* 0x0000001115117210 */ /* 0x000fe400007e240b */
[----:B----4-:R-:W-:-:S04]  /*16f0*/  IADD3 R7, P2, P3, R18, R14, R7 ;  /* 0x0000000e12077210 */ /* 0x010fc80007b5e007 */
[----:B------:R-:W-:Y:S02]  /*1700*/  IADD3.X R15, PT, PT, R19, R15, R17, P2, P3 ;  /* 0x0000000f130f7210 */ /* 0x000fe400017e6411 */
[----:B------:R-:W-:-:S04]  /*1710*/  IADD3 R2, P0, P1, R24, R22, R7 ;  /* 0x0000001618027210 */ /* 0x000fc8000791e007 */
[----:B------:R-:W-:Y:S01]  /*1720*/  IADD3.X R23, PT, PT, R25, R23, R15, P0, P1 ;  /* 0x0000001719177210 */ /* 0x000fe200007e240f */
[----:B------:R-:W-:Y:S08]  /*1730*/  BRA.U UP0, `(.L_x_6) ;  /* 0xfffffff900f07547 */ /* 0x000ff0000b83ffff */
.L_x_5:
[----:B------:R-:W-:-:S09]  /*1740*/  UISETP.NE.AND UP0, UPT, UR6, URZ, UPT ;  /* 0x000000ff0600728c */ /* 0x000fd2000bf05270 */
[----:B------:R-:W-:Y:S05]  /*1750*/  BRA.U !UP0, `(.L_x_7) ;  /* 0x0000000508247547 */ /* 0x000fea000b800000 */
[----:B------:R-:W-:Y:S02]  /*1760*/  UISETP.GE.U32.AND UP0, UPT, UR6, 0x8, UPT ;  /* 0x000000080600788c */ /* 0x000fe4000bf06070 */
[----:B------:R-:W-:-:S04]  /*1770*/  ULOP3.LUT UR7, UR5, 0x7, URZ, 0xc0, !UPT ;  /* 0x0000000705077892 */ /* 0x000fc8000f8ec0ff */
[----:B------:R-:W-:-:S03]  /*1780*/  UISETP.NE.AND UP1, UPT, UR7, URZ, UPT ;  /* 0x000000ff0700728c */ /* 0x000fc6000bf25270 */
[----:B------:R-:W-:Y:S08]  /*1790*/  BRA.U !UP0, `(.L_x_8) ;  /* 0x0000000108887547 */ /* 0x000ff0000b800000 */
[----:B------:R-:W0:Y:S01]  /*17a0*/  LDC.64 R20, c[0x0][0x388] ;  /* 0x0000e200ff147b82 */ /* 0x000e220000000a00 */
[----:B------:R-:W-:-:S04]  /*17b0*/  IMAD R3, R5, 0x27, R0 ;  /* 0x0000002705037824 */ /* 0x000fc800078e0200 */
        /* <DEDUP_REMOVED lines=11> */
[----:B------:R-:W-:Y:S02]  /*1870*/  IMAD.WIDE.U32 R18, R19, 0x8, R20 ;  /* 0x0000000813127825 */ /* 0x000fe400078e0014 */
[----:B------:R-:W3:Y:S02]  /*1880*/  LDG.E.64 R8, desc[UR8][R8.64] ;  /* 0x0000000808087981 */ /* 0x000ee4000c1e1b00 */
[----:B------:R-:W-:-:S02]  /*1890*/  VIADD R3, R3, 0x111 ;  /* 0x0000011103037836 */ /* 0x000fc40000000000 */
[--C-:B------:R-:W-:Y:S01]  /*18a0*/  IMAD.WIDE.U32 R14, R15, 0x8, R20.reuse ;  /* 0x000000080f0e7825 */ /* 0x100fe200078e0014 */
[----:B------:R-:W3:Y:S03]  /*18b0*/  LDG.E.64 R18, desc[UR8][R18.64] ;  /* 0x0000000812127981 */ /* 0x000ee6000c1e1b00 */
[--C-:B------:R-:W-:Y:S02]  /*18c0*/  IMAD.WIDE.U32 R6, R7, 0x8, R20.reuse ;  /* 0x0000000807067825 */ /* 0x100fe400078e0014 */
[----:B------:R-:W4:Y:S02]  /*18d0*/  LDG.E.64 R14, desc[UR8][R14.64] ;  /* 0x000000080e0e7981 */ /* 0x000f24000c1e1b00 */
[--C-:B------:R-:W-:Y:S02]  /*18e0*/  IMAD.WIDE.U32 R16, R17, 0x8, R20.reuse ;  /* 0x0000000811107825 */ /* 0x100fe400078e0014 */
[----:B------:R-:W4:Y:S02]  /*18f0*/  LDG.E.64 R6, desc[UR8][R6.64] ;  /* 0x0000000806067981 */ /* 0x000f24000c1e1b00 */
[----:B------:R-:W-:-:S02]  /*1900*/  IMAD.WIDE.U32 R20, R3, 0x8, R20 ;  /* 0x0000000803147825 */ /* 0x000fc400078e0014 */
[----:B------:R-:W5:Y:S04]  /*1910*/  LDG.E.64 R16, desc[UR8][R16.64] ;  /* 0x0000000810107981 */ /* 0x000f68000c1e1b00 */
[----:B------:R-:W5:Y:S01]  /*1920*/  LDG.E.64 R20, desc[UR8][R20.64] ;  /* 0x0000000814147981 */ /* 0x000f62000c1e1b00 */
        /* <DEDUP_REMOVED lines=8> */
[----:B------:R-:W-:-:S09]  /*19b0*/  IADD3.X R23, PT, PT, R21, R17, R23, P0, P1 ;  /* 0x0000001115177210 */ /* 0x000fd200007e2417 */
.L_x_8:
        /* <DEDUP_REMOVED lines=10> */
[----:B0-----:R-:W-:-:S04]  /*1a60*/  IMAD.WIDE.U32 R8, R9, 0x8, R6 ;  /* 0x0000000809087825 */ /* 0x001fc800078e0006 */
[--C-:B------:R-:W-:Y:S02]  /*1a70*/  IMAD.WIDE.U32 R10, R11, 0x8, R6.reuse ;  /* 0x000000080b0a7825 */ /* 0x100fe400078e0006 */
[----:B------:R-:W2:Y:S02]  /*1a80*/  LDG.E.64 R8, desc[UR8][R8.64] ;  /* 0x0000000808087981 */ /* 0x000ea4000c1e1b00 */
[--C-:B------:R-:W-:Y:S02]  /*1a90*/  IMAD.WIDE.U32 R12, R13, 0x8, R6.reuse ;  /* 0x000000080d0c7825 */ /* 0x100fe400078e0006 */
[----:B------:R-:W2:Y:S02]  /*1aa0*/  LDG.E.64 R10, desc[UR8][R10.64] ;  /* 0x000000080a0a7981 */ /* 0x000ea4000c1e1b00 */
[----:B------:R-:W-:Y:S02]  /*1ab0*/  IMAD.WIDE.U32 R6, R3, 0x8, R6 ;  /* 0x0000000803067825 */ /* 0x000fe400078e0006 */
[----:B------:R-:W3:Y:S04]  /*1ac0*/  LDG.E.64 R12, desc[UR8][R12.64] ;  /* 0x000000080c0c7981 */ /* 0x000ee8000c1e1b00 */
[----:B------:R-:W3:Y:S01]  /*1ad0*/  LDG.E.64 R6, desc[UR8][R6.64] ;  /* 0x0000000806067981 */ /* 0x000ee2000c1e1b00 */
[----:B------:R-:W-:Y:S01]  /*1ae0*/  VIADD R5, R5, 0x4 ;  /* 0x0000000405057836 */ /* 0x000fe20000000000 */
[----:B--2---:R-:W-:-:S04]  /*1af0*/  IADD3 R3, P0, P1, R10, R8, R2 ;  /* 0x000000080a037210 */ /* 0x004fc8000791e002 */
[----:B------:R-:W-:Y:S02]  /*1b00*/  IADD3.X R23, PT, PT, R11, R9, R23, P0, P1 ;  /* 0x000000090b177210 */ /* 0x000fe400007e2417 */
[----:B---3--:R-:W-:-:S04]  /*1b10*/  IADD3 R2, P2, P3, R6, R12, R3 ;  /* 0x0000000c06027210 */ /* 0x008fc80007b5e003 */
[----:B------:R-:W-:-:S09]  /*1b20*/  IADD3.X R23, PT, PT, R7, R13, R23, P2, P3 ;  /* 0x0000000d07177210 */ /* 0x000fd200017e6417 */
.L_x_9:
[----:B------:R-:W-:Y:S05]  /*1b30*/  BRA.U !UP1, `(.L_x_7) ;  /* 0x00000001092c7547 */ /* 0x000fea000b800000 */
[----:B------:R-:W0:Y:S01]  /*1b40*/  LDC.64 R6, c[0x0][0x388] ;  /* 0x0000e200ff067b82 */ /* 0x000e220000000a00 */
[----:B------:R-:W-:Y:S01]  /*1b50*/  IMAD R3, R5, 0x27, R0 ;  /* 0x0000002705037824 */ /* 0x000fe200078e0200 */
[----:B------:R-:W-:-:S12]  /*1b60*/  UIADD3 UR4, UPT, UPT, -UR4, URZ, URZ ;  /* 0x000000ff04047290 */ /* 0x000fd8000fffe1ff */
.L_x_10:
[----:B0-----:R-:W-:-:S06]  /*1b70*/  IMAD.WIDE.U32 R4, R3, 0x8, R6 ;  /* 0x0000000803047825 */ /* 0x001fcc00078e0006 */
[----:B------:R-:W2:Y:S01]  /*1b80*/  LDG.E.64 R4, desc[UR8][R4.64] ;  /* 0x0000000804047981 */ /* 0x000ea2000c1e1b00 */
[----:B------:R-:W-:Y:S01]  /*1b90*/  UIADD3 UR4, UPT, UPT, UR4, 0x1, URZ ;  /* 0x0000000104047890 */ /* 0x000fe2000fffe0ff */
[----:B------:R-:W-:-:S03]  /*1ba0*/  VIADD R3, R3, 0x27 ;  /* 0x0000002703037836 */ /* 0x000fc60000000000 */
[----:B------:R-:W-:Y:S01]  /*1bb0*/  UISETP.NE.AND UP0, UPT, UR4, URZ, UPT ;  /* 0x000000ff0400728c */ /* 0x000fe2000bf05270 */
[----:B--2---:R-:W-:-:S05]  /*1bc0*/  IADD3 R2, P0, PT, R4, R2, RZ ;  /* 0x0000000204027210 */ /* 0x004fca0007f1e0ff */
[----:B------:R-:W-:-:S03]  /*1bd0*/  IMAD.X R23, R5, 0x1, R23, P0 ;  /* 0x0000000105177824 */ /* 0x000fc600000e0617 */
[----:B------:R-:W-:Y:S05]  /*1be0*/  BRA.U UP0, `(.L_x_10) ;  /* 0xfffffffd00e07547 */ /* 0x000fea000b83ffff */
.L_x_7:
[----:B------:R-:W0:Y:S01]  /*1bf0*/  LDC.64 R4, c[0x0][0x388] ;  /* 0x0000e200ff047b82 */ /* 0x000e220000000a00 */
[----:B------:R-:W-:Y:S02]  /*1c00*/  IMAD.MOV.U32 R3, RZ, RZ, R23 ;  /* 0x000000ffff037224 */ /* 0x000fe400078e0017 */
[----:B0-----:R-:W-:-:S05]  /*1c10*/  IMAD.WIDE.U32 R4, R0, 0x8, R4 ;  /* 0x0000000800047825 */ /* 0x001fca00078e0004 */
[----:B------:R-:W-:Y:S01]  /*1c20*/  STG.E.64 desc[UR8][R4.64], R2 ;  /* 0x0000000204007986 */ /* 0x000fe2000c101b08 */
[----:B------:R-:W-:Y:S05]  /*1c30*/  EXIT ;  /* 0x000000000000794d */ /* 0x000fea0003800000 */
.L_x_11:
[----:B------:R-:W-:-:S00]  /*1c40*/  BRA `(.L_x_11) ;  /* 0xfffffffc00fc7947 */ /* 0x000fc0000383ffff */
[----:B------:R-:W-:-:S00]  /*1c50*/  NOP ;  /* 0x0000000000007918 */ /* 0x000fc00000000000 */
        /* <DEDUP_REMOVED lines=10> */
.L_x_197:


//--------------------- .text._ZN6exblas5ExDOTEPxPKdS2_S2_j --------------------------
	.section	.text._ZN6exblas5ExDOTEPxPKdS2_S2_j,"ax",@progbits
	.align	128
        .global         _ZN6exblas5ExDOTEPxPKdS2_S2_j
        .type           _ZN6exblas5ExDOTEPxPKdS2_S2_j,@function
        .size           _ZN6exblas5ExDOTEPxPKdS2_S2_j,(.L_x_198 - _ZN6exblas5ExDOTEPxPKdS2_S2_j)
        .other          _ZN6exblas5ExDOTEPxPKdS2_S2_j,@"STO_CUDA_ENTRY STV_DEFAULT"
_ZN6exblas5ExDOTEPxPKdS2_S2_j:
.text._ZN6exblas5ExDOTEPxPKdS2_S2_j:
[----:B------:R-:W-:Y:S01]  /*0000*/  LDC R1, c[0x0][0x37c] ;  /* 0x0000df00ff017b82 */ /* 0x000fe20000000800 */
[----:B------:R-:W0:Y:S07]  /*0010*/  S2R R3, SR_TID.X ;  /* 0x0000000000037919 */ /* 0x000e2e0000002100 */
[----:B------:R-:W1:Y:S01]  /*0020*/  S2UR UR5, SR_CgaCtaId ;  /* 0x00000000000579c3 */ /* 0x000e620000008800 */
[----:B------:R-:W2:Y:S01]  /*0030*/  LDCU UR8, c[0x0][0x360] ;  /* 0x00006c00ff0877ac */ /* 0x000ea20008000800 */
[----:B------:R-:W-:Y:S01]  /*0040*/  BSSY B1, `(.L_x_12) ;  /* 0x00002a7000017945 */ /* 0x000fe20003800000 */
[----:B------:R-:W-:-:S02]  /*0050*/  CS2R R14, SRZ ;  /* 0x00000000000e7805 */ /* 0x000fc4000001ff00 */
[----:B------:R-:W-:Y:S01]  /*0060*/  CS2R R8, SRZ ;  /* 0x0000000000087805 */ /* 0x000fe2000001ff00 */
[----:B------:R-:W-:Y:S01]  /*0070*/  UMOV UR4, 0x400 ;  /* 0x0000040000047882 */ /* 0x000fe20000000000 */
[----:B------:R-:W3:Y:S01]  /*0080*/  LDCU.64 UR6, c[0x0][0x358] ;  /* 0x00006b00ff0677ac */ /* 0x000ee20008000a00 */
[----:B------:R-:W-:Y:S01]  /*0090*/  CS2R R10, SRZ ;  /* 0x00000000000a7805 */ /* 0x000fe2000001ff00 */
[----:B-1----:R-:W-:Y:S01]  /*00a0*/  ULEA UR4, UR5, UR4, 0x18 ;  /* 0x0000000405047291 */ /* 0x002fe2000f8ec0ff */
[----:B------:R-:W1:Y:S01]  /*00b0*/  LDCU UR5, c[0x0][0x3a0] ;  /* 0x00007400ff0577ac */ /* 0x000e620008000800 */
[----:B0-----:R-:W-:-:S05]  /*00c0*/  IMAD.SHL.U32 R0, R3, 0x8, RZ ;  /* 0x0000000803007824 */ /* 0x001fca00078e00ff */
[----:B------:R-:W-:Y:S02]  /*00d0*/  LOP3.LUT R4, R0, 0x78, RZ, 0xc0, !PT ;  /* 0x0000007800047812 */ /* 0x000fe400078ec0ff */
[----:B------:R-:W2:Y:S03]  /*00e0*/  S2R R0, SR_CTAID.X ;  /* 0x0000000000007919 */ /* 0x000ea60000002500 */
[----:B------:R-:W-:Y:S01]  /*00f0*/  VIADD R2, R4, UR4 ;  /* 0x0000000404027c36 */ /* 0x000fe20008000000 */
[----:B------:R0:W-:Y:S04]  /*0100*/  STS.64 [R4+UR4], RZ ;  /* 0x000000ff04007988 */ /* 0x0001e80008000a04 */
[----:B------:R0:W-:Y:S04]  /*0110*/  STS.64 [R4+UR4+0x80], RZ ;  /* 0x000080ff04007988 */ /* 0x0001e80008000a04 */
[----:B------:R0:W-:Y:S04]  /*0120*/  STS.64 [R4+UR4+0x100], RZ ;  /* 0x000100ff04007988 */ /* 0x0001e80008000a04 */
[----:B------:R0:W-:Y:S04]  /*0130*/  STS.64 [R4+UR4+0x180], RZ ;  /* 0x000180ff04007988 */ /* 0x0001e80008000a04 */
[----:B------:R0:W-:Y:S04]  /*0140*/  STS.64 [R4+UR4+0x200], RZ ;  /* 0x000200ff04007988 */ /* 0x0001e80008000a04 */
[----:B------:R0:W-:Y:S04]  /*0150*/  STS.64 [R4+UR4+0x280], RZ ;  /* 0x000280ff04007988 */ /* 0x0001e80008000a04 */
[----:B------:R0:W-:Y:S01]  /*0160*/  STS.64 [R4+UR4+0x300], RZ ;  /* 0x000300ff04007988 */ /* 0x0001e20008000a04 */
[----:B--2---:R-:W-:-:S03]  /*0170*/  IMAD R5, R0, UR8, R3 ;  /* 0x0000000800057c24 */ /* 0x004fc6000f8e0203 */
[----:B------:R0:W-:Y:S02]  /*0180*/  STS.64 [R4+UR4+0x380], RZ ;  /* 0x000380ff04007988 */ /* 0x0001e40008000a04 */
[----:B-1----:R-:W-:Y:S02]  /*0190*/  ISETP.GE.U32.AND P0, PT, R5, UR5, PT ;  /* 0x0000000505007c0c */ /* 0x002fe4000bf06070 */
[----:B------:R0:W-:Y:S04]  /*01a0*/  STS.64 [R4+UR4+0x400], RZ ;  /* 0x000400ff04007988 */ /* 0x0001e80008000a04 */
        /* <DEDUP_REMOVED lines=29> */
[----:B------:R0:W-:Y:S01]  /*0380*/  STS.64 [R4+UR4+0x1300], RZ ;  /* 0x001300ff04007988 */ /* 0x0001e20008000a04 */
[----:B------:R-:W-:Y:S06]  /*0390*/  BAR.SYNC.DEFER_BLOCKING 0x0 ;  /* 0x0000000000007b1d */ /* 0x000fec0000010000 */
[----:B---3--:R-:W-:Y:S05]  /*03a0*/  @P0 BRA `(.L_x_13) ;  /* 0x0000002400c00947 */ /* 0x008fea0003800000 */
[----:B------:R-:W1:Y:S01]  /*03b0*/  LDC R6, c[0x0][0x370] ;  /* 0x0000dc00ff067b82 */ /* 0x000e620000000800 */
[----:B0-----:R-:W-:Y:S01]  /*03c0*/  IMAD.MOV.U32 R4, RZ, RZ, R5 ;  /* 0x000000ffff047224 */ /* 0x001fe200078e0005 */
[----:B------:R-:W-:Y:S01]  /*03d0*/  CS2R R14, SRZ ;  /* 0x00000000000e7805 */ /* 0x000fe2000001ff00 */
[----:B-1----:R-:W-:-:S07]  /*03e0*/  IMAD R5, R6, UR8, RZ ;  /* 0x0000000806057c24 */ /* 0x002fce000f8e02ff */
.L_x_63:
[----:B0-----:R-:W0:Y:S01]  /*03f0*/  LDC.64 R12, c[0x0][0x388] ;  /* 0x0000e200ff0c7b82 */ /* 0x001e220000000a00 */
[----:B------:R-:W1:Y:S07]  /*0400*/  LDCU UR4, c[0x0][0x3a0] ;  /* 0x00007400ff0477ac */ /* 0x000e6e0008000800 */
[----:B------:R-:W2:Y:S08]  /*0410*/  LDC.64 R18, c[0x0][0x398] ;  /* 0x0000e600ff127b82 */ /* 0x000eb00000000a00 */
[----:B------:R-:W3:Y:S01]  /*0420*/  LDC.64 R6, c[0x0][0x390] ;  /* 0x0000e400ff067b82 */ /* 0x000ee20000000a00 */
[----:B0-----:R-:W-:-:S06]  /*0430*/  IMAD.WIDE.U32 R12, R4, 0x8, R12 ;  /* 0x00000008040c7825 */ /* 0x001fcc00078e000c */
[----:B------:R-:W4:Y:S01]  /*0440*/  LDG.E.64 R12, desc[UR6][R12.64] ;  /* 0x000000060c0c7981 */ /* 0x000f22000c1e1b00 */
[----:B--2---:R-:W-:-:S06]  /*0450*/  IMAD.WIDE.U32 R18, R4, 0x8, R18 ;  /* 0x0000000804127825 */ /* 0x004fcc00078e0012 */
[----:B------:R-:W4:Y:S01]  /*0460*/  LDG.E.64 R18, desc[UR6][R18.64] ;  /* 0x0000000612127981 */ /* 0x000f22000c1e1b00 */
[----:B---3--:R-:W-:-:S06]  /*0470*/  IMAD.WIDE.U32 R6, R4, 0x8, R6 ;  /* 0x0000000804067825 */ /* 0x008fcc00078e0006 */
[----:B------:R-:W2:Y:S01]  /*0480*/  LDG.E.64 R6, desc[UR6][R6.64] ;  /* 0x0000000606067981 */ /* 0x000ea2000c1e1b00 */
[----:B------:R-:W-:Y:S01]  /*0490*/  IMAD.IADD R4, R5, 0x1, R4 ;  /* 0x0000000105047824 */ /* 0x000fe200078e0204 */
[----:B------:R-:W-:Y:S04]  /*04a0*/  BSSY B0, `(.L_x_14) ;  /* 0x000025f000007945 */ /* 0x000fe80003800000 */
[----:B-1----:R-:W-:Y:S01]  /*04b0*/  ISETP.GE.U32.AND P2, PT, R4, UR4, PT ;  /* 0x0000000404007c0c */ /* 0x002fe2000bf46070 */
[----:B----4-:R-:W-:-:S08]  /*04c0*/  DMUL R20, R12, R18 ;  /* 0x000000120c147228 */ /* 0x010fd00000000000 */
[----:B--2---:R-:W-:-:S08]  /*04d0*/  DFMA R16, R20, R6, R10 ;  /* 0x000000061410722b */ /* 0x004fd0000000000a */
[----:B------:R-:W-:-:S08]  /*04e0*/  DADD R22, R16, -R10 ;  /* 0x0000000010167229 */ /* 0x000fd0000000080a */
[--C-:B------:R-:W-:Y:S02]  /*04f0*/  DADD R24, R16, -R22.reuse ;  /* 0x0000000010187229 */ /* 0x100fe40000000816 */
[----:B------:R-:W-:-:S06]  /*0500*/  DFMA R20, R20, R6, -R22 ;  /* 0x000000061414722b */ /* 0x000fcc0000000816 */
[----:B------:R-:W-:-:S08]  /*0510*/  DADD R24, -R24, R10 ;  /* 0x0000000018187229 */ /* 0x000fd0000000010a */
[----:B------:R-:W-:-:S08]  /*0520*/  DADD R20, R24, R20 ;  /* 0x0000000018147229 */ /* 0x000fd00000000014 */
[----:B------:R-:W-:-:S08]  /*0530*/  DADD R12, R20, R8 ;  /* 0x00000000140c7229 */ /* 0x000fd00000000008 */
[----:B------:R-:W-:-:S08]  /*0540*/  DADD R10, R12, -R8 ;  /* 0x000000000c0a7229 */ /* 0x000fd00000000808 */
[--C-:B------:R-:W-:Y:S02]  /*0550*/  DADD R18, R12, -R10.reuse ;  /* 0x000000000c127229 */ /* 0x100fe4000000080a */
[----:B------:R-:W-:-:S06]  /*0560*/  DADD R10, R20, -R10 ;  /* 0x00000000140a7229 */ /* 0x000fcc000000080a */
        /* <DEDUP_REMOVED lines=8> */
[----:B------:R-:W-:Y:S01]  /*05f0*/  DSETP.NEU.AND P0, PT, R18, RZ, PT ;  /* 0x000000ff1200722a */ /* 0x000fe20003f0d000 */
[----:B------:R-:W-:Y:S02]  /*0600*/  IMAD.MOV.U32 R10, RZ, RZ, R16 ;  /* 0x000000ffff0a7224 */ /* 0x000fe400078e0010 */
[----:B------:R-:W-:Y:S02]  /*0610*/  IMAD.MOV.U32 R11, RZ, RZ, R17 ;  /* 0x000000ffff0b7224 */ /* 0x000fe400078e0011 */
[----:B------:R-:W-:Y:S02]  /*0620*/  IMAD.MOV.U32 R8, RZ, RZ, R12 ;  /* 0x000000ffff087224 */ /* 0x000fe400078e000c */
[----:B------:R-:W-:Y:S02]  /*0630*/  IMAD.MOV.U32 R9, RZ, RZ, R13 ;  /* 0x000000ffff097224 */ /* 0x000fe400078e000d */
[----:B------:R-:W-:Y:S02]  /*0640*/  IMAD.MOV.U32 R14, RZ, RZ, R6 ;  /* 0x000000ffff0e7224 */ /* 0x000fe400078e0006 */
[----:B------:R-:W-:-:S03]  /*0650*/  IMAD.MOV.U32 R15, RZ, RZ, R7 ;  /* 0x000000ffff0f7224 */ /* 0x000fc600078e0007 */
[----:B------:R-:W-:Y:S05]  /*0660*/  @!P0 BRA `(.L_x_15) ;  /* 0x0000002400088947 */ /* 0x000fea0003800000 */
[----:B------:R-:W-:Y:S01]  /*0670*/  DMUL R8, R18, 1.80143985094819840000e+16 ;  /* 0x4350000012087828 */ /* 0x000fe20000000000 */
[----:B------:R-:W-:Y:S01]  /*0680*/  LOP3.LUT P1, R10, R19, 0x7ff00000, RZ, 0xc0, !PT ;  /* 0x7ff00000130a7812 */ /* 0x000fe2000782c0ff */
[----:B------:R-:W-:Y:S01]  /*0690*/  IMAD.MOV.U32 R21, RZ, RZ, RZ ;  /* 0x000000ffff157224 */ /* 0x000fe200078e00ff */
[----:B------:R-:W-:Y:S07]  /*06a0*/  BSSY B2, `(.L_x_16) ;  /* 0x0000089000027945 */ /* 0x000fee0003800000 */
[----:B------:R-:W-:-:S02]  /*06b0*/  LOP3.LUT R11, R9, 0x7ff00000, RZ, 0xc0, !PT ;  /* 0x7ff00000090b7812 */ /* 0x000fc400078ec0ff */
[----:B------:R-:W-:Y:S02]  /*06c0*/  FSEL R8, R8, R18, !P1 ;  /* 0x0000001208087208 */ /* 0x000fe40004800000 */
[----:B------:R-:W-:Y:S01]  /*06d0*/  FSEL R9, R9, R19, !P1 ;  /* 0x0000001309097208 */ /* 0x000fe20004800000 */
[----:B------:R-:W-:-:S05]  /*06e0*/  @!P1 VIADD R10, R11, 0xfca00000 ;  /* 0xfca000000b0a9836 */ /* 0x000fca0000000000 */
[----:B------:R-:W-:-:S13]  /*06f0*/  ISETP.NE.AND P0, PT, R10, 0x7ff00000, PT ;  /* 0x7ff000000a00780c */ /* 0x000fda0003f05270 */
[----:B------:R-:W-:-:S14]  /*0700*/  DSETP.EQ.OR P0, PT, R8, RZ, !P0 ;  /* 0x000000ff0800722a */ /* 0x000fdc0004702400 */
[----:B------:R-:W-:-:S05]  /*0710*/  @!P0 VIADD R10, R10, 0xc0200000 ;  /* 0xc02000000a0a8836 */ /* 0x000fca0000000000 */
[----:B------:R-:W-:-:S05]  /*0720*/  @!P0 SHF.R.S32.HI R10, RZ, 0x14, R10 ;  /* 0x00000014ff0a8819 */ /* 0x000fca000001140a */
[----:B------:R-:W-:-:S05]  /*0730*/  @!P0 IMAD R9, R10, 0x4925, RZ ;  /* 0x000049250a098824 */ /* 0x000fca00078e02ff */
[----:B------:R-:W-:-:S04]  /*0740*/  @!P0 SHF.R.S32.HI R8, RZ, 0x10, R9 ;  /* 0x00000010ff088819 */ /* 0x000fc80000011409 */
[----:B------:R-:W-:-:S04]  /*0750*/  @!P0 LOP3.LUT R8, R8, 0xffff, RZ, 0xc0, !PT ;  /* 0x0000ffff08088812 */ /* 0x000fc800078ec0ff */
[----:B------:R-:W-:-:S04]  /*0760*/  @!P0 SHF.R.U32.HI R8, RZ, 0xf, R8 ;  /* 0x0000000fff088819 */ /* 0x000fc80000011608 */
[----:B------:R-:W-:-:S04]  /*0770*/  @!P0 LEA.HI.SX32 R8, R9, R8, 0xc ;  /* 0x0000000809088211 */ /* 0x000fc800078f62ff */
[----:B------:R-:W-:-:S05]  /*0780*/  @!P0 PRMT R8, R8, 0x9910, RZ ;  /* 0x0000991008088816 */ /* 0x000fca00000000ff */
[----:B------:R-:W-:-:S04]  /*0790*/  @!P0 IMAD.MOV.U32 R21, RZ, RZ, R8 ;  /* 0x000000ffff158224 */ /* 0x000fc800078e0008 */
[----:B------:R-:W-:-:S04]  /*07a0*/  IMAD R10, R21, -0x38, RZ ;  /* 0xffffffc8150a7824 */ /* 0x000fc800078e02ff */
[----:B------:R-:W-:Y:S01]  /*07b0*/  VIADD R8, R10, 0xffc ;  /* 0x00000ffc0a087836 */ /* 0x000fe20000000000 */
[----:B------:R-:W-:-:S04]  /*07c0*/  IABS R9, R10 ;  /* 0x0000000a00097213 */ /* 0x000fc80000000000 */
[----:B------:R-:W-:Y:S02]  /*07d0*/  ISETP.GE.U32.AND P0, PT, R9, 0xd9, PT ;  /* 0x000000d90900780c */ /* 0x000fe40003f06070 */
[----:B------:R-:W-:-:S05]  /*07e0*/  SHF.R.U32.HI R9, RZ, 0x2, R8 ;  /* 0x00000002ff097819 */ /* 0x000fca0000011608 */
[----:B------:R-:W-:-:S06]  /*07f0*/  IMAD R9, R9, 0xffd, R8 ;  /* 0x00000ffd09097824 */ /* 0x000fcc00078e0208 */
[----:B------:R-:W-:Y:S02]  /*0800*/  @!P0 VIADD R9, R10, 0x3ff ;  /* 0x000003ff0a098836 */ /* 0x000fe40000000000 */
[----:B------:R-:W-:Y:S02]  /*0810*/  IMAD.SHL.U32 R10, R8, 0x40000, RZ ;  /* 0x00040000080a7824 */ /* 0x000fe400078e00ff */
[----:B------:R-:W-:Y:S02]  /*0820*/  IMAD.SHL.U32 R9, R9, 0x100000, RZ ;  /* 0x0010000009097824 */ /* 0x000fe400078e00ff */
[----:B------:R-:W-:-:S06]  /*0830*/  IMAD.MOV.U32 R8, RZ, RZ, RZ ;  /* 0x000000ffff087224 */ /* 0x000fcc00078e00ff */
[----:B------:R-:W-:Y:S01]  /*0840*/  DMUL R18, R18, R8 ;  /* 0x0000000812127228 */ /* 0x000fe20000000000 */
[----:B------:R-:W-:-:S07]  /*0850*/  SEL R9, R10, 0x3ff00000, P0 ;  /* 0x3ff000000a097807 */ /* 0x000fce0000000000 */
[----:B------:R-:W-:-:S08]  /*0860*/  DMUL R18, R8, R18 ;  /* 0x0000001208127228 */ /* 0x000fd00000000000 */
[----:B------:R-:W-:-:S08]  /*0870*/  DMUL R18, R8, R18 ;  /* 0x0000001208127228 */ /* 0x000fd00000000000 */
[----:B------:R-:W-:-:S08]  /*0880*/  DMUL R18, R8, R18 ;  /* 0x0000001208127228 */ /* 0x000fd00000000000 */
[----:B------:R-:W-:-:S14]  /*0890*/  DSETP.NEU.AND P0, PT, R18, RZ, PT ;  /* 0x000000ff1200722a */ /* 0x000fdc0003f0d000 */
[----:B------:R-:W-:Y:S05]  /*08a0*/  @!P0 BRA `(.L_x_17) ;  /* 0x0000000400a08947 */ /* 0x000fea0003800000 */
[----:B------:R-:W-:-:S07]  /*08b0*/  VIADD R21, R21, 0x14 ;  /* 0x0000001415157836 */ /* 0x000fce0000000000 */
.L_x_27:
[----:B------:R-:W-:Y:S01]  /*08c0*/  IMAD R29, R21, 0x80, R2 ;  /* 0x00000080151d7824 */ /* 0x000fe200078e0202 */
[----:B0-----:R-:W0:Y:S01]  /*08d0*/  F2I.S64.F64 R26, R18 ;  /* 0x00000012001a7311 */ /* 0x001e220000301900 */
[----:B------:R-:W-:Y:S03]  /*08e0*/  BSSY B3, `(.L_x_18) ;  /* 0x000000f000037945 */ /* 0x000fe60003800000 */
[----:B------:R1:W2:Y:S04]  /*08f0*/  LDS.64 R22, [R29] ;  /* 0x000000001d167984 */ /* 0x0002a80000000a00 */
[----:B------:R1:W3:Y:S01]  /*0900*/  FRND.F64 R14, R18 ;  /* 0x00000012000e7313 */ /* 0x0002e20000301800 */
[----:B0-----:R-:W-:-:S07]  /*0910*/  IMAD.MOV.U32 R20, RZ, RZ, R26 ;  /* 0x000000ffff147224 */ /* 0x001fce00078e001a */
.L_x_19:
[----:B--2---:R-:W-:Y:S01]  /*0920*/  IADD3 R10, P0, PT, R22, R20, RZ ;  /* 0x00000014160a7210 */ /* 0x004fe20007f1e0ff */
[----:B------:R-:W-:Y:S01]  /*0930*/  IMAD.MOV.U32 R8, RZ, RZ, R22 ;  /* 0x000000ffff087224 */ /* 0x000fe200078e0016 */
[----:B------:R-:W-:Y:S05]  /*0940*/  YIELD ;  /* 0x0000000000007946 */ /* 0x000fea0003800000 */
[----:B------:R-:W-:Y:S02]  /*0950*/  IMAD.X R11, R23, 0x1, R27, P0 ;  /* 0x00000001170b7824 */ /* 0x000fe400000e061b */
[----:B------:R-:W-:-:S05]  /*0960*/  IMAD.MOV.U32 R9, RZ, RZ, R23 ;  /* 0x000000ffff097224 */ /* 0x000fca00078e0017 */
[----:B------:R-:W0:Y:S02]  /*0970*/  ATOMS.CAS.64 R24, [R29], R8, R10 ;  /* 0x000000081d18738d */ /* 0x000e24000000040a */
[----:B0-----:R-:W-:Y:S01]  /*0980*/  ISETP.NE.U32.AND P0, PT, R24, R22, PT ;  /* 0x000000161800720c */ /* 0x001fe20003f05070 */
[----:B------:R-:W-:-:S03]  /*0990*/  IMAD.MOV.U32 R22, RZ, RZ, R24 ;  /* 0x000000ffff167224 */ /* 0x000fc600078e0018 */
[----:B------:R-:W-:Y:S01]  /*09a0*/  ISETP.NE.AND.EX P0, PT, R25, R23, PT, P0 ;  /* 0x000000171900720c */ /* 0x000fe20003f05300 */
[----:B------:R-:W-:-:S12]  /*09b0*/  IMAD.MOV.U32 R23, RZ, RZ, R25 ;  /* 0x000000ffff177224 */ /* 0x000fd800078e0019 */
[----:B------:R-:W-:Y:S05]  /*09c0*/  @P0 BRA `(.L_x_19) ;  /* 0xfffffffc00d40947 */ /* 0x000fea000383ffff */
[----:B------:R-:W-:Y:S05]  /*09d0*/  BSYNC B3 ;  /* 0x0000000000037941 */ /* 0x000fea0003800000 */
.L_x_18:
[----:B------:R-:W-:Y:S01]  /*09e0*/  IMAD.MOV.U32 R22, RZ, RZ, R25 ;  /* 0x000000ffff167224 */ /* 0x000fe200078e0019 */
[----:B------:R-:W-:Y:S01]  /*09f0*/  ISETP.LT.U32.AND P3, PT, R20, R24, PT ;  /* 0x000000181400720c */ /* 0x000fe20003f61070 */
[----:B------:R-:W-:Y:S01]  /*0a00*/  BSSY B3, `(.L_x_20) ;  /* 0x000004d000037945 */ /* 0x000fe20003800000 */
[----:B------:R-:W-:Y:S02]  /*0a10*/  IADD3 R8, P0, PT, R24, R20, RZ ;  /* 0x0000001418087210 */ /* 0x000fe40007f1e0ff */
[----:B------:R-:W-:Y:S02]  /*0a20*/  ISETP.LT.AND.EX P3, PT, R27, R22, PT, P3 ;  /* 0x000000161b00720c */ /* 0x000fe40003f61330 */
[----:B------:R-:W-:Y:S01]  /*0a30*/  ISETP.GT.U32.AND P4, PT, R8, RZ, PT ;  /* 0x000000ff0800720c */ /* 0x000fe20003f84070 */
[----:B------:R-:W-:Y:S01]  /*0a40*/  IMAD.X R9, R22, 0x1, R27, P0 ;  /* 0x0000000116097824 */ /* 0x000fe200000e061b */
[----:B------:R-:W-:-:S04]  /*0a50*/  SEL R8, R20, R24, P3 ;  /* 0x0000001814087207 */ /* 0x000fc80001800000 */
[C---:B------:R-:W-:Y:S02]  /*0a60*/  ISETP.GE.AND P0, PT, R9.reuse, RZ, PT ;  /* 0x000000ff0900720c */ /* 0x040fe40003f06270 */
[----:B------:R-:W-:Y:S02]  /*0a70*/  ISETP.GT.AND.EX P4, PT, R9, RZ, PT, P4 ;  /* 0x000000ff0900720c */ /* 0x000fe40003f84340 */
[----:B------:R-:W-:Y:S02]  /*0a80*/  ISETP.GT.U32.AND P1, PT, R8, RZ, PT ;  /* 0x000000ff0800720c */ /* 0x000fe40003f24070 */
[CC--:B------:R-:W-:Y:S02]  /*0a90*/  LOP3.LUT R8, R27.reuse, R22.reuse, RZ, 0xc0, !PT ;  /* 0x000000161b087212 */ /* 0x0c0fe400078ec0ff */
[----:B------:R-:W-:Y:S02]  /*0aa0*/  SEL R9, R27, R22, P3 ;  /* 0x000000161b097207 */ /* 0x000fe40001800000 */
[----:B------:R-:W-:-:S02]  /*0ab0*/  ISETP.LT.AND P4, PT, R8, RZ, P4 ;  /* 0x000000ff0800720c */ /* 0x000fc40002781270 */
[----:B------:R-:W-:-:S04]  /*0ac0*/  ISETP.GT.AND.EX P0, PT, R9, RZ, !P0, P1 ;  /* 0x000000ff0900720c */ /* 0x000fc80004704310 */
[----:B------:R-:W-:-:S13]  /*0ad0*/  PLOP3.LUT P0, PT, P4, P0, PT, 0xf8, 0x8f ;  /* 0x00000000008f781c */ /* 0x000fda0002701f70 */
[----:B------:R-:W-:Y:S05]  /*0ae0*/  @!P0 BRA `(.L_x_21) ;  /* 0x0000000000f88947 */ /* 0x000fea0003800000 */
[----:B------:R-:W-:-:S07]  /*0af0*/  IMAD.MOV.U32 R25, RZ, RZ, R21 ;  /* 0x000000ffff197224 */ /* 0x000fce00078e0015 */
.L_x_26:
[----:B01----:R-:W-:Y:S01]  /*0b00*/  IMAD R23, R25, 0x80, R2 ;  /* 0x0000008019177824 */ /* 0x003fe200078e0202 */
[----:B------:R-:W-:Y:S01]  /*0b10*/  IADD3 RZ, P0, PT, R20, R24, RZ ;  /* 0x0000001814ff7210 */ /* 0x000fe20007f1e0ff */
[----:B------:R-:W-:Y:S01]  /*0b20*/  BSSY B4, `(.L_x_22) ;  /* 0x0000010000047945 */ /* 0x000fe20003800000 */
[----:B------:R-:W-:Y:S02]  /*0b30*/  IMAD.MOV.U32 R26, RZ, RZ, RZ ;  /* 0x000000ffff1a7224 */ /* 0x000fe400078e00ff */
[----:B-1----:R0:W1:Y:S01]  /*0b40*/  LDS.64 R28, [R23] ;  /* 0x00000000171c7984 */ /* 0x0020620000000a00 */
[----:B------:R-:W-:-:S05]  /*0b50*/  IMAD.X R20, R27, 0x1, R22, P0 ;  /* 0x000000011b147824 */ /* 0x000fca00000e0616 */
[----:B------:R-:W-:-:S07]  /*0b60*/  LOP3.LUT R27, R20, 0xff000000, RZ, 0xc0, !PT ;  /* 0xff000000141b7812 */ /* 0x000fce00078ec0ff */
.L_x_23:
[----:B-1----:R-:W-:Y:S01]  /*0b70*/  IADD3 R10, P0, PT, R28, -R26, RZ ;  /* 0x8000001a1c0a7210 */ /* 0x002fe20007f1e0ff */
[----:B------:R-:W-:Y:S01]  /*0b80*/  IMAD.MOV.U32 R8, RZ, RZ, R28 ;  /* 0x000000ffff087224 */ /* 0x000fe200078e001c */
[----:B------:R-:W-:Y:S05]  /*0b90*/  YIELD ;  /* 0x0000000000007946 */ /* 0x000fea0003800000 */
[----:B------:R-:W-:Y:S02]  /*0ba0*/  IMAD.MOV.U32 R9, RZ, RZ, R29 ;  /* 0x000000ffff097224 */ /* 0x000fe400078e001d */
[----:B------:R-:W-:-:S05]  /*0bb0*/  IMAD.X R11, R29, 0x1, ~R27, P0 ;  /* 0x000000011d0b7824 */ /* 0x000fca00000e0e1b */
[----:B------:R-:W1:Y:S02]  /*0bc0*/  ATOMS.CAS.64 R8, [R23], R8, R10 ;  /* 0x000000081708738d */ /* 0x000e64000000040a */
[----:B-1----:R-:W-:Y:S01]  /*0bd0*/  ISETP.NE.U32.AND P0, PT, R8, R28, PT ;  /* 0x0000001c0800720c */ /* 0x002fe20003f05070 */
[----:B------:R-:W-:-:S03]  /*0be0*/  IMAD.MOV.U32 R28, RZ, RZ, R8 ;  /* 0x000000ffff1c7224 */ /* 0x000fc600078e0008 */
[----:B------:R-:W-:Y:S01]  /*0bf0*/  ISETP.NE.AND.EX P0, PT, R9, R29, PT, P0 ;  /* 0x0000001d0900720c */ /* 0x000fe20003f05300 */
[----:B------:R-:W-:-:S12]  /*0c00*/  IMAD.MOV.U32 R29, RZ, RZ, R9 ;  /* 0x000000ffff1d7224 */ /* 0x000fd800078e0009 */
[----:B------:R-:W-:Y:S05]  /*0c10*/  @P0 BRA `(.L_x_23) ;  /* 0xfffffffc00d40947 */ /* 0x000fea000383ffff */
[----:B------:R-:W-:Y:S05]  /*0c20*/  BSYNC B4 ;  /* 0x0000000000047941 */ /* 0x000fea0003800000 */
.L_x_22:
[----:B------:R-:W-:Y:S01]  /*0c30*/  VIADD R25, R25, 0x1 ;  /* 0x0000000119197836 */ /* 0x000fe20000000000 */
[----:B------:R-:W-:Y:S01]  /*0c40*/  ISETP.GT.U32.AND P0, PT, R24, RZ, PT ;  /* 0x000000ff1800720c */ /* 0x000fe20003f04070 */
[----:B------:R-:W-:-:S03]  /*0c50*/  IMAD.MOV.U32 R9, RZ, RZ, 0x100 ;  /* 0x00000100ff097424 */ /* 0x000fc600078e00ff */
[----:B------:R-:W-:Y:S02]  /*0c60*/  ISETP.GT.U32.AND P1, PT, R25, 0x26, PT ;  /* 0x000000261900780c */ /* 0x000fe40003f24070 */
[----:B------:R-:W-:-:S04]  /*0c70*/  ISETP.GT.AND.EX P0, PT, R22, RZ, PT, P0 ;  /* 0x000000ff1600720c */ /* 0x000fc80003f04300 */
[----:B------:R-:W-:Y:S02]  /*0c80*/  SEL R9, R9, 0xffffff00, P0 ;  /* 0xffffff0009097807 */ /* 0x000fe40000000000 */
[----:B------:R-:W-:Y:S02]  /*0c90*/  SEL R27, RZ, 0xffffffff, P0 ;  /* 0xffffffffff1b7807 */ /* 0x000fe40000000000 */
[----:B------:R-:W-:-:S04]  /*0ca0*/  LEA.HI.SX32 R8, P3, R20, R9, 0x8 ;  /* 0x0000000914087211 */ /* 0x000fc800078742ff */
[----:B------:R-:W-:Y:S01]  /*0cb0*/  LEA.HI.X.SX32 R27, R20, R27, 0x1, P3 ;  /* 0x0000001b141b7211 */ /* 0x000fe200018f0eff */
[----:B------:R-:W-:Y:S08]  /*0cc0*/  @P1 BRA `(.L_x_21) ;  /* 0x0000000000801947 */ /* 0x000ff00003800000 */
[----:B------:R1:W2:Y:S01]  /*0cd0*/  LDS.64 R28, [R23+0x80] ;  /* 0x00008000171c7984 */ /* 0x0002a20000000a00 */
[----:B------:R-:W-:Y:S01]  /*0ce0*/  BSSY B4, `(.L_x_24) ;  /* 0x000000d000047945 */ /* 0x000fe20003800000 */
[----:B------:R-:W-:-:S07]  /*0cf0*/  IMAD.MOV.U32 R20, RZ, RZ, R8 ;  /* 0x000000ffff147224 */ /* 0x000fce00078e0008 */
.L_x_25:
[----:B--2---:R-:W-:Y:S01]  /*0d00*/  IADD3 R10, P0, PT, R28, R20, RZ ;  /* 0x000000141c0a7210 */ /* 0x004fe20007f1e0ff */
[----:B------:R-:W-:Y:S01]  /*0d10*/  IMAD.MOV.U32 R8, RZ, RZ, R28 ;  /* 0x000000ffff087224 */ /* 0x000fe200078e001c */
[----:B------:R-:W-:Y:S05]  /*0d20*/  YIELD ;  /* 0x0000000000007946 */ /* 0x000fea0003800000 */
[----:B------:R-:W-:Y:S02]  /*0d30*/  IMAD.MOV.U32 R9, RZ, RZ, R29 ;  /* 0x000000ffff097224 */ /* 0x000fe400078e001d */
[----:B------:R-:W-:-:S05]  /*0d40*/  IMAD.X R11, R29, 0x1, R27, P0 ;  /* 0x000000011d0b7824 */ /* 0x000fca00000e061b */
[----:B------:R-:W2:Y:S02]  /*0d50*/  ATOMS.CAS.64 R8, [R23+0x80], R8, R10 ;  /* 0x000080081708738d */ /* 0x000ea4000000040a */
[----:B--2---:R-:W-:Y:S01]  /*0d60*/  ISETP.NE.U32.AND P0, PT, R8, R28, PT ;  /* 0x0000001c0800720c */ /* 0x004fe20003f05070 */
[----:B------:R-:W-:-:S03]  /*0d70*/  IMAD.MOV.U32 R28, RZ, RZ, R8 ;  /* 0x000000ffff1c7224 */ /* 0x000fc600078e0008 */
[----:B------:R-:W-:Y:S01]  /*0d80*/  ISETP.NE.AND.EX P0, PT, R9, R29, PT, P0 ;  /* 0x0000001d0900720c */ /* 0x000fe20003f05300 */
[----:B------:R-:W-:-:S12]  /*0d90*/  IMAD.MOV.U32 R29, RZ, RZ, R9 ;  /* 0x000000ffff1d7224 */ /* 0x000fd800078e0009 */
[----:B------:R-:W-:Y:S05]  /*0da0*/  @P0 BRA `(.L_x_25) ;  /* 0xfffffffc00d40947 */ /* 0x000fea000383ffff */
[----:B------:R-:W-:Y:S05]  /*0db0*/  BSYNC B4 ;  /* 0x0000000000047941 */ /* 0x000fea0003800000 */
.L_x_24:
[----:B------:R-:W-:Y:S02]  /*0dc0*/  IMAD.MOV.U32 R24, RZ, RZ, R8 ;  /* 0x000000ffff187224 */ /* 0x000fe400078e0008 */
[----:B------:R-:W-:-:S03]  /*0dd0*/  IMAD.MOV.U32 R22, RZ, RZ, R9 ;  /* 0x000000ffff167224 */ /* 0x000fc600078e0009 */
[----:B------:R-:W-:Y:S02]  /*0de0*/  ISETP.LT.U32.AND P0, PT, R20, R24, PT ;  /* 0x000000181400720c */ /* 0x000fe40003f01070 */
[----:B------:R-:W-:Y:S02]  /*0df0*/  IADD3 R8, P1, PT, R24, R20, RZ ;  /* 0x0000001418087210 */ /* 0x000fe40007f3e0ff */
[----:B------:R-:W-:Y:S02]  /*0e00*/  ISETP.LT.AND.EX P0, PT, R27, R22, PT, P0 ;  /* 0x000000161b00720c */ /* 0x000fe40003f01300 */
[----:B------:R-:W-:Y:S01]  /*0e10*/  ISETP.GT.U32.AND P3, PT, R8, RZ, PT ;  /* 0x000000ff0800720c */ /* 0x000fe20003f64070 */
[----:B------:R-:W-:Y:S01]  /*0e20*/  IMAD.X R9, R22, 0x1, R27, P1 ;  /* 0x0000000116097824 */ /* 0x000fe200008e061b */
[----:B------:R-:W-:-:S04]  /*0e30*/  SEL R8, R20, R24, P0 ;  /* 0x0000001814087207 */ /* 0x000fc80000000000 */
[C---:B------:R-:W-:Y:S02]  /*0e40*/  ISETP.GT.AND.EX P4, PT, R9.reuse, RZ, PT, P3 ;  /* 0x000000ff0900720c */ /* 0x040fe40003f84330 */
[----:B------:R-:W-:Y:S02]  /*0e50*/  ISETP.GE.AND P1, PT, R9, RZ, PT ;  /* 0x000000ff0900720c */ /* 0x000fe40003f26270 */
[----:B------:R-:W-:Y:S02]  /*0e60*/  ISETP.GT.U32.AND P3, PT, R8, RZ, PT ;  /* 0x000000ff0800720c */ /* 0x000fe40003f64070 */
[CC--:B------:R-:W-:Y:S02]  /*0e70*/  LOP3.LUT R9, R27.reuse, R22.reuse, RZ, 0xc0, !PT ;  /* 0x000000161b097212 */ /* 0x0c0fe400078ec0ff */
[----:B------:R-:W-:Y:S02]  /*0e80*/  SEL R8, R27, R22, P0 ;  /* 0x000000161b087207 */ /* 0x000fe40000000000 */
[----:B------:R-:W-:-:S02]  /*0e90*/  ISETP.LT.AND P4, PT, R9, RZ, P4 ;  /* 0x000000ff0900720c */ /* 0x000fc40002781270 */
[----:B------:R-:W-:-:S04]  /*0ea0*/  ISETP.GT.AND.EX P1, PT, R8, RZ, !P1, P3 ;  /* 0x000000ff0800720c */ /* 0x000fc80004f24330 */
[----:B------:R-:W-:-:S13]  /*0eb0*/  PLOP3.LUT P1, PT, P4, P1, PT, 0xf8, 0x8f ;  /* 0x00000000008f781c */ /* 0x000fda0002723f70 */
[----:B------:R-:W-:Y:S05]  /*0ec0*/  @P1 BRA `(.L_x_26) ;  /* 0xfffffffc000c1947 */ /* 0x000fea000383ffff */
.L_x_21:
[----:B------:R-:W-:Y:S05]  /*0ed0*/  BSYNC B3 ;  /* 0x0000000000037941 */ /* 0x000fea0003800000 */
.L_x_20:
[----:B---3--:R-:W-:Y:S01]  /*0ee0*/  DADD R14, -R14, R18 ;  /* 0x000000000e0e7229 */ /* 0x008fe20000000112 */
[----:B------:R-:W-:-:S07]  /*0ef0*/  VIADD R21, R21, 0xffffffff ;  /* 0xffffffff15157836 */ /* 0x000fce0000000000 */
[----:B-1----:R-:W-:-:S08]  /*0f00*/  DMUL R18, R14, 7.20575940379279360000e+16 ;  /* 0x437000000e127828 */ /* 0x002fd00000000000 */
[----:B------:R-:W-:-:S14]  /*0f10*/  DSETP.NEU.AND P0, PT, R18, RZ, PT ;  /* 0x000000ff1200722a */ /* 0x000fdc0003f0d000 */
[----:B------:R-:W-:Y:S05]  /*0f20*/  @P0 BRA `(.L_x_27) ;  /* 0xfffffff800640947 */ /* 0x000fea000383ffff */
.L_x_17:
[----:B------:R-:W-:Y:S05]  /*0f30*/  BSYNC B2 ;  /* 0x0000000000027941 */ /* 0x000fea0003800000 */
.L_x_16:
[----:B------:R-:W-:Y:S01]  /*0f40*/  DSETP.NEU.AND P0, PT, R16, RZ, PT ;  /* 0x000000ff1000722a */ /* 0x000fe20003f0d000 */
[----:B------:R-:W-:-:S13]  /*0f50*/  BSSY B2, `(.L_x_28) ;  /* 0x000008d000027945 */ /* 0x000fda0003800000 */
[----:B------:R-:W-:Y:S05]  /*0f60*/  @!P0 BRA `(.L_x_29) ;  /* 0x00000008002c8947 */ /* 0x000fea0003800000 */
[----:B------:R-:W-:Y:S01]  /*0f70*/  DMUL R8, R16, 1.80143985094819840000e+16 ;  /* 0x4350000010087828 */ /* 0x000fe20000000000 */
[----:B------:R-:W-:Y:S01]  /*0f80*/  LOP3.LUT P1, R10, R17, 0x7ff00000, RZ, 0xc0, !PT ;  /* 0x7ff00000110a7812 */ /* 0x000fe2000782c0ff */
[----:B------:R-:W-:-:S08]  /*0f90*/  IMAD.MOV.U32 R19, RZ, RZ, RZ ;  /* 0x000000ffff137224 */ /* 0x000fd000078e00ff */
[C---:B------:R-:W-:Y:S02]  /*0fa0*/  LOP3.LUT R11, R9.reuse, 0x7ff00000, RZ, 0xc0, !PT ;  /* 0x7ff00000090b7812 */ /* 0x040fe400078ec0ff */
        /* <DEDUP_REMOVED lines=32> */
.L_x_39:
[----:B0-----:R-:W-:Y:S01]  /*11b0*/  IMAD R23, R19, 0x80, R2 ;  /* 0x0000008013177824 */ /* 0x001fe200078e0202 */
[----:B------:R-:W0:Y:S01]  /*11c0*/  F2I.S64.F64 R26, R16 ;  /* 0x00000010001a7311 */ /* 0x000e220000301900 */
[----:B------:R-:W-:Y:S03]  /*11d0*/  BSSY B3, `(.L_x_30) ;  /* 0x000000f000037945 */ /* 0x000fe60003800000 */
[----:B------:R1:W2:Y:S04]  /*11e0*/  LDS.64 R20, [R23] ;  /* 0x0000000017147984 */ /* 0x0002a80000000a00 */
[----:B------:R1:W3:Y:S01]  /*11f0*/  FRND.F64 R14, R16 ;  /* 0x00000010000e7313 */ /* 0x0002e20000301800 */
[----:B0-----:R-:W-:-:S07]  /*1200*/  IMAD.MOV.U32 R18, RZ, RZ, R26 ;  /* 0x000000ffff127224 */ /* 0x001fce00078e001a */
.L_x_31:
[----:B--2---:R-:W-:Y:S01]  /*1210*/  IADD3 R10, P0, PT, R20, R18, RZ ;  /* 0x00000012140a7210 */ /* 0x004fe20007f1e0ff */
[----:B------:R-:W-:Y:S01]  /*1220*/  IMAD.MOV.U32 R8, RZ, RZ, R20 ;  /* 0x000000ffff087224 */ /* 0x000fe200078e0014 */
[----:B------:R-:W-:Y:S05]  /*1230*/  YIELD ;  /* 0x0000000000007946 */ /* 0x000fea0003800000 */
[----:B------:R-:W-:Y:S02]  /*1240*/  IMAD.MOV.U32 R9, RZ, RZ, R21 ;  /* 0x000000ffff097224 */ /* 0x000fe400078e0015 */
[----:B------:R-:W-:-:S05]  /*1250*/  IMAD.X R11, R21, 0x1, R27, P0 ;  /* 0x00000001150b7824 */ /* 0x000fca00000e061b */
[----:B------:R-:W0:Y:S02]  /*1260*/  ATOMS.CAS.64 R8, [R23], R8, R10 ;  /* 0x000000081708738d */ /* 0x000e24000000040a */
[----:B0-----:R-:W-:Y:S01]  /*1270*/  ISETP.NE.U32.AND P0, PT, R8, R20, PT ;  /* 0x000000140800720c */ /* 0x001fe20003f05070 */
[----:B------:R-:W-:-:S03]  /*1280*/  IMAD.MOV.U32 R20, RZ, RZ, R8 ;  /* 0x000000ffff147224 */ /* 0x000fc600078e0008 */
[----:B------:R-:W-:Y:S01]  /*1290*/  ISETP.NE.AND.EX P0, PT, R9, R21, PT, P0 ;  /* 0x000000150900720c */ /* 0x000fe20003f05300 */
[----:B------:R-:W-:-:S12]  /*12a0*/  IMAD.MOV.U32 R21, RZ, RZ, R9 ;  /* 0x000000ffff157224 */ /* 0x000fd800078e0009 */
[----:B------:R-:W-:Y:S05]  /*12b0*/  @P0 BRA `(.L_x_31) ;  /* 0xfffffffc00d40947 */ /* 0x000fea000383ffff */
[----:B------:R-:W-:Y:S05]  /*12c0*/  BSYNC B3 ;  /* 0x0000000000037941 */ /* 0x000fea0003800000 */
.L_x_30:
[----:B------:R-:W-:Y:S01]  /*12d0*/  IMAD.MOV.U32 R29, RZ, RZ, R8 ;  /* 0x000000ffff1d7224 */ /* 0x000fe200078e0008 */
[----:B------:R-:W-:Y:S01]  /*12e0*/  BSSY B3, `(.L_x_32) ;  /* 0x000004e000037945 */ /* 0x000fe20003800000 */
[----:B------:R-:W-:-:S03]  /*12f0*/  IMAD.MOV.U32 R20, RZ, RZ, R9 ;  /* 0x000000ffff147224 */ /* 0x000fc600078e0009 */
[-C--:B------:R-:W-:Y:S02]  /*1300*/  ISETP.LT.U32.AND P3, PT, R18, R29.reuse, PT ;  /* 0x0000001d1200720c */ /* 0x080fe40003f61070 */
        /* <DEDUP_REMOVED lines=14> */
[----:B-1----:R-:W-:-:S07]  /*13f0*/  IMAD.MOV.U32 R23, RZ, RZ, R19 ;  /* 0x000000ffff177224 */ /* 0x002fce00078e0013 */
.L_x_38:
[----:B01----:R-:W-:Y:S01]  /*1400*/  IMAD R21, R23, 0x80, R2 ;  /* 0x0000008017157824 */ /* 0x003fe200078e0202 */
[----:B------:R-:W-:Y:S01]  /*1410*/  IADD3 RZ, P0, PT, R18, R29, RZ ;  /* 0x0000001d12ff7210 */ /* 0x000fe20007f1e0ff */
[----:B------:R-:W-:Y:S01]  /*1420*/  BSSY B4, `(.L_x_34) ;  /* 0x0000010000047945 */ /* 0x000fe20003800000 */
[----:B------:R-:W-:Y:S02]  /*1430*/  IMAD.MOV.U32 R33, RZ, RZ, RZ ;  /* 0x000000ffff217224 */ /* 0x000fe400078e00ff */
[----:B------:R0:W1:Y:S01]  /*1440*/  LDS.64 R24, [R21] ;  /* 0x0000000015187984 */ /* 0x0000620000000a00 */
[----:B------:R-:W-:-:S05]  /*1450*/  IMAD.X R27, R27, 0x1, R20, P0 ;  /* 0x000000011b1b7824 */ /* 0x000fca00000e0614 */
[----:B------:R-:W-:-:S07]  /*1460*/  LOP3.LUT R31, R27, 0xff000000, RZ, 0xc0, !PT ;  /* 0xff0000001b1f7812 */ /* 0x000fce00078ec0ff */
.L_x_35:
        /* <DEDUP_REMOVED lines=12> */
.L_x_34:
        /* <DEDUP_REMOVED lines=12> */
.L_x_37:
        /* <DEDUP_REMOVED lines=12> */
.L_x_36:
[----:B------:R-:W-:Y:S02]  /*16b0*/  IMAD.MOV.U32 R29, RZ, RZ, R8 ;  /* 0x000000ffff1d7224 */ /* 0x000fe400078e0008 */
[----:B------:R-:W-:-:S03]  /*16c0*/  IMAD.MOV.U32 R20, RZ, RZ, R9 ;  /* 0x000000ffff147224 */ /* 0x000fc600078e0009 */
[-C--:B------:R-:W-:Y:S02]  /*16d0*/  ISETP.LT.U32.AND P0, PT, R18, R29.reuse, PT ;  /* 0x0000001d1200720c */ /* 0x080fe40003f01070 */
        /* <DEDUP_REMOVED lines=14> */
.L_x_33:
[----:B------:R-:W-:Y:S05]  /*17c0*/  BSYNC B3 ;  /* 0x0000000000037941 */ /* 0x000fea0003800000 */
.L_x_32:
[----:B---3--:R-:W-:Y:S01]  /*17d0*/  DADD R14, -R14, R16 ;  /* 0x000000000e0e7229 */ /* 0x008fe20000000110 */
[----:B------:R-:W-:-:S07]  /*17e0*/  VIADD R19, R19, 0xffffffff ;  /* 0xffffffff13137836 */ /* 0x000fce0000000000 */
[----:B-1----:R-:W-:-:S08]  /*17f0*/  DMUL R16, R14, 7.20575940379279360000e+16 ;  /* 0x437000000e107828 */ /* 0x002fd00000000000 */
[----:B------:R-:W-:-:S14]  /*1800*/  DSETP.NEU.AND P0, PT, R16, RZ, PT ;  /* 0x000000ff1000722a */ /* 0x000fdc0003f0d000 */
[----:B------:R-:W-:Y:S05]  /*1810*/  @P0 BRA `(.L_x_39) ;  /* 0xfffffff800640947 */ /* 0x000fea000383ffff */
.L_x_29:
[----:B------:R-:W-:Y:S05]  /*1820*/  BSYNC B2 ;  /* 0x0000000000027941 */ /* 0x000fea0003800000 */
.L_x_28:
        /* <DEDUP_REMOVED lines=39> */
.L_x_51:
[----:B0-----:R-:W-:Y:S01]  /*1aa0*/  IMAD R21, R17, 0x80, R2 ;  /* 0x0000008011157824 */ /* 0x001fe200078e0202 */
[----:B------:R-:W0:Y:S01]  /*1ab0*/  F2I.S64.F64 R22, R12 ;  /* 0x0000000c00167311 */ /* 0x000e220000301900 */
[----:B------:R-:W-:Y:S03]  /*1ac0*/  BSSY B3, `(.L_x_42) ;  /* 0x000000f000037945 */ /* 0x000fe60003800000 */
[----:B------:R1:W2:Y:S04]  /*1ad0*/  LDS.64 R18, [R21] ;  /* 0x0000000015127984 */ /* 0x0002a80000000a00 */
[----:B------:R1:W3:Y:S01]  /*1ae0*/  FRND.F64 R14, R12 ;  /* 0x0000000c000e7313 */ /* 0x0002e20000301800 */
[----:B0-----:R-:W-:-:S07]  /*1af0*/  IMAD.MOV.U32 R16, RZ, RZ, R22 ;  /* 0x000000ffff107224 */ /* 0x001fce00078e0016 */
.L_x_43:
        /* <DEDUP_REMOVED lines=12> */
.L_x_42:
        /* <DEDUP_REMOVED lines=19> */
.L_x_50:
[----:B01----:R-:W-:Y:S01]  /*1cf0*/  IMAD R19, R21, 0x80, R2 ;  /* 0x0000008015137824 */ /* 0x003fe200078e0202 */
[----:B------:R-:W-:Y:S01]  /*1d00*/  IADD3 RZ, P0, PT, R16, R27, RZ ;  /* 0x0000001b10ff7210 */ /* 0x000fe20007f1e0ff */
[----:B------:R-:W-:Y:S01]  /*1d10*/  BSSY B4, `(.L_x_46) ;  /* 0x0000010000047945 */ /* 0x000fe20003800000 */
[----:B------:R-:W-:Y:S02]  /*1d20*/  IMAD.MOV.U32 R29, RZ, RZ, RZ ;  /* 0x000000ffff1d7224 */ /* 0x000fe400078e00ff */
[----:B------:R0:W1:Y:S01]  /*1d30*/  LDS.64 R24, [R19] ;  /* 0x0000000013187984 */ /* 0x0000620000000a00 */
[----:B------:R-:W-:-:S05]  /*1d40*/  IMAD.X R23, R23, 0x1, R18, P0 ;  /* 0x0000000117177824 */ /* 0x000fca00000e0612 */
[----:B------:R-:W-:-:S07]  /*1d50*/  LOP3.LUT R31, R23, 0xff000000, RZ, 0xc0, !PT ;  /* 0xff000000171f7812 */ /* 0x000fce00078ec0ff */
.L_x_47:
        /* <DEDUP_REMOVED lines=12> */
.L_x_46:
        /* <DEDUP_REMOVED lines=12> */
.L_x_49:
        /* <DEDUP_REMOVED lines=12> */
.L_x_48:
        /* <DEDUP_REMOVED lines=17> */
.L_x_45:
[----:B------:R-:W-:Y:S05]  /*20b0*/  BSYNC B3 ;  /* 0x0000000000037941 */ /* 0x000fea0003800000 */
.L_x_44:
[----:B-1-3--:R-:W-:Y:S01]  /*20c0*/  DADD R12, -R14, R12 ;  /* 0x000000000e0c7229 */ /* 0x00afe2000000010c */
[----:B------:R-:W-:-:S07]  /*20d0*/  VIADD R17, R17, 0xffffffff ;  /* 0xffffffff11117836 */ /* 0x000fce0000000000 */
[----:B------:R-:W-:-:S08]  /*20e0*/  DMUL R12, R12, 7.20575940379279360000e+16 ;  /* 0x437000000c0c7828 */ /* 0x000fd00000000000 */
[----:B------:R-:W-:-:S14]  /*20f0*/  DSETP.NEU.AND P0, PT, R12, RZ, PT ;  /* 0x000000ff0c00722a */ /* 0x000fdc0003f0d000 */
[----:B------:R-:W-:Y:S05]  /*2100*/  @P0 BRA `(.L_x_51) ;  /* 0xfffffff800640947 */ /* 0x000fea000383ffff */
.L_x_41:
[----:B------:R-:W-:Y:S05]  /*2110*/  BSYNC B2 ;  /* 0x0000000000027941 */ /* 0x000fea0003800000 */
.L_x_40:
[----:B------:R-:W-:Y:S01]  /*2120*/  DSETP.NEU.AND P0, PT, R6, RZ, PT ;  /* 0x000000ff0600722a */ /* 0x000fe20003f0d000 */
[----:B------:R-:W-:Y:S02]  /*2130*/  CS2R R14, SRZ ;  /* 0x00000000000e7805 */ /* 0x000fe4000001ff00 */
[----:B------:R-:W-:Y:S02]  /*2140*/  CS2R R8, SRZ ;  /* 0x0000000000087805 */ /* 0x000fe4000001ff00 */
[----:B------:R-:W-:-:S09]  /*2150*/  CS2R R10, SRZ ;  /* 0x00000000000a7805 */ /* 0x000fd2000001ff00 */
        /* <DEDUP_REMOVED lines=30> */
[----:B------:R-:W-:Y:S01]  /*2340*/  SEL R7, R10, 0x3ff00000, P0 ;  /* 0x3ff000000a077807 */ /* 0x000fe20000000000 */
[----:B------:R-:W-:Y:S01]  /*2350*/  IMAD.MOV.U32 R6, RZ, RZ, RZ ;  /* 0x000000ffff067224 */ /* 0x000fe200078e00ff */
[----:B------:R-:W-:-:S05]  /*2360*/  CS2R R10, SRZ ;  /* 0x00000000000a7805 */ /* 0x000fca000001ff00 */
[----:B------:R-:W-:-:S08]  /*2370*/  DMUL R8, R6, R8 ;  /* 0x0000000806087228 */ /* 0x000fd00000000000 */
[----:B------:R-:W-:-:S08]  /*2380*/  DMUL R8, R6, R8 ;  /* 0x0000000806087228 */ /* 0x000fd00000000000 */
[----:B------:R-:W-:Y:S01]  /*2390*/  DMUL R6, R6, R8 ;  /* 0x0000000806067228 */ /* 0x000fe20000000000 */
[----:B------:R-:W-:-:S07]  /*23a0*/  CS2R R8, SRZ ;  /* 0x0000000000087805 */ /* 0x000fce000001ff00 */
[----:B------:R-:W-:-:S14]  /*23b0*/  DSETP.NEU.AND P0, PT, R6, RZ, PT ;  /* 0x000000ff0600722a */ /* 0x000fdc0003f0d000 */
[----:B------:R-:W-:Y:S05]  /*23c0*/  @!P0 BRA `(.L_x_15) ;  /* 0x0000000400b08947 */ /* 0x000fea0003800000 */
[----:B------:R-:W-:Y:S01]  /*23d0*/  BSSY B2, `(.L_x_52) ;  /* 0x0000069000027945 */ /* 0x000fe20003800000 */
[----:B------:R-:W-:-:S07]  /*23e0*/  VIADD R17, R17, 0x14 ;  /* 0x0000001411117836 */ /* 0x000fce0000000000 */
.L_x_62:
[----:B0-----:R-:W-:Y:S01]  /*23f0*/  IMAD R21, R17, 0x80, R2 ;  /* 0x0000008011157824 */ /* 0x001fe200078e0202 */
[----:B------:R-:W0:Y:S01]  /*2400*/  F2I.S64.F64 R22, R6 ;  /* 0x0000000600167311 */ /* 0x000e220000301900 */
[----:B------:R-:W-:Y:S03]  /*2410*/  BSSY B3, `(.L_x_53) ;  /* 0x000000f000037945 */ /* 0x000fe60003800000 */
[----:B------:R1:W2:Y:S04]  /*2420*/  LDS.64 R18, [R21] ;  /* 0x0000000015127984 */ /* 0x0002a80000000a00 */
[----:B------:R1:W3:Y:S01]  /*2430*/  FRND.F64 R12, R6 ;  /* 0x00000006000c7313 */ /* 0x0002e20000301800 */
[----:B0-----:R-:W-:-:S07]  /*2440*/  IMAD.MOV.U32 R16, RZ, RZ, R22 ;  /* 0x000000ffff107224 */ /* 0x001fce00078e0016 */
.L_x_54:
        /* <DEDUP_REMOVED lines=12> */
.L_x_53:
        /* <DEDUP_REMOVED lines=19> */
.L_x_61:
[----:B01----:R-:W-:Y:S01]  /*2640*/  IMAD R19, R21, 0x80, R2 ;  /* 0x0000008015137824 */ /* 0x003fe200078e0202 */
[----:B------:R-:W-:Y:S01]  /*2650*/  IADD3 RZ, P0, PT, R16, R27, RZ ;  /* 0x0000001b10ff7210 */ /* 0x000fe20007f1e0ff */
[----:B------:R-:W-:Y:S01]  /*2660*/  BSSY B4, `(.L_x_57) ;  /* 0x0000010000047945 */ /* 0x000fe20003800000 */
[----:B------:R-:W-:Y:S02]  /*2670*/  IMAD.MOV.U32 R29, RZ, RZ, RZ ;  /* 0x000000ffff1d7224 */ /* 0x000fe400078e00ff */
[----:B------:R0:W1:Y:S01]  /*2680*/  LDS.64 R24, [R19] ;  /* 0x0000000013187984 */ /* 0x0000620000000a00 */
[----:B------:R-:W-:-:S05]  /*2690*/  IMAD.X R23, R23, 0x1, R18, P0 ;  /* 0x0000000117177824 */ /* 0x000fca00000e0612 */
[----:B------:R-:W-:-:S07]  /*26a0*/  LOP3.LUT R31, R23, 0xff000000, RZ, 0xc0, !PT ;  /* 0xff000000171f7812 */ /* 0x000fce00078ec0ff */
.L_x_58:
        /* <DEDUP_REMOVED lines=12> */
.L_x_57:
        /* <DEDUP_REMOVED lines=12> */
.L_x_60:
        /* <DEDUP_REMOVED lines=12> */
.L_x_59:
        /* <DEDUP_REMOVED lines=17> */
.L_x_56:
[----:B------:R-:W-:Y:S05]  /*2a00*/  BSYNC B3 ;  /* 0x0000000000037941 */ /* 0x000fea0003800000 */
.L_x_55:
[----:B-1-3--:R-:W-:Y:S01]  /*2a10*/  DADD R6, -R12, R6 ;  /* 0x000000000c067229 */ /* 0x00afe20000000106 */
[----:B------:R-:W-:-:S07]  /*2a20*/  VIADD R17, R17, 0xffffffff ;  /* 0xffffffff11117836 */ /* 0x000fce0000000000 */
[----:B------:R-:W-:-:S08]  /*2a30*/  DMUL R6, R6, 7.20575940379279360000e+16 ;  /* 0x4370000006067828 */ /* 0x000fd00000000000 */
[----:B------:R-:W-:-:S14]  /*2a40*/  DSETP.NEU.AND P0, PT, R6, RZ, PT ;  /* 0x000000ff0600722a */ /* 0x000fdc0003f0d000 */
[----:B------:R-:W-:Y:S05]  /*2a50*/  @P0 BRA `(.L_x_62) ;  /* 0xfffffff800640947 */ /* 0x000fea000383ffff */
[----:B------:R-:W-:Y:S05]  /*2a60*/  BSYNC B2 ;  /* 0x0000000000027941 */ /* 0x000fea0003800000 */
.L_x_52:
[----:B------:R-:W-:Y:S02]  /*2a70*/  CS2R R8, SRZ ;  /* 0x0000000000087805 */ /* 0x000fe4000001ff00 */
[----:B------:R-:W-:-:S07]  /*2a80*/  CS2R R10, SRZ ;  /* 0x00000000000a7805 */ /* 0x000fce000001ff00 */
.L_x_15:
[----:B------:R-:W-:Y:S05]  /*2a90*/  BSYNC B0 ;  /* 0x0000000000007941 */ /* 0x000fea0003800000 */
.L_x_14:
[----:B------:R-:W-:Y:S05]  /*2aa0*/  @!P2 BRA `(.L_x_63) ;  /* 0xffffffd80050a947 */ /* 0x000fea000383ffff */
.L_x_13:
[----:B------:R-:W-:Y:S05]  /*2ab0*/  BSYNC B1 ;  /* 0x0000000000017941 */ /* 0x000fea0003800000 */
.L_x_12:
[----:B------:R-:W-:Y:S01]  /*2ac0*/  DSETP.NEU.AND P0, PT, R10, RZ, PT ;  /* 0x000000ff0a00722a */ /* 0x000fe20003f0d000 */
[----:B------:R-:W-:-:S13]  /*2ad0*/  BSSY B0, `(.L_x_64) ;  /* 0x000008d000007945 */ /* 0x000fda0003800000 */
[----:B------:R-:W-:Y:S05]  /*2ae0*/  @!P0 BRA `(.L_x_65) ;  /* 0x00000008002c8947 */ /* 0x000fea0003800000 */
[----:B0-----:R-:W-:Y:S01]  /*2af0*/  DMUL R4, R10, 1.80143985094819840000e+16 ;  /* 0x435000000a047828 */ /* 0x001fe20000000000 */
        /* <DEDUP_REMOVED lines=35> */
.L_x_75:
[----:B0-----:R-:W-:Y:S01]  /*2d30*/  IMAD R21, R17, 0x80, R2 ;  /* 0x0000008011157824 */ /* 0x001fe200078e0202 */
[----:B------:R-:W0:Y:S01]  /*2d40*/  F2I.S64.F64 R24, R12 ;  /* 0x0000000c00187311 */ /* 0x000e220000301900 */
[----:B------:R-:W-:Y:S03]  /*2d50*/  BSSY B1, `(.L_x_66) ;  /* 0x000000f000017945 */ /* 0x000fe60003800000 */
[----:B------:R1:W2:Y:S04]  /*2d60*/  LDS.64 R18, [R21] ;  /* 0x0000000015127984 */ /* 0x0002a80000000a00 */
[----:B------:R1:W3:Y:S01]  /*2d70*/  FRND.F64 R10, R12 ;  /* 0x0000000c000a7313 */ /* 0x0002e20000301800 */
[----:B0-----:R-:W-:-:S07]  /*2d80*/  IMAD.MOV.U32 R16, RZ, RZ, R24 ;  /* 0x000000ffff107224 */ /* 0x001fce00078e0018 */
.L_x_67:
        /* <DEDUP_REMOVED lines=12> */
.L_x_66:
        /* <DEDUP_REMOVED lines=19> */
.L_x_74:
[----:B01----:R-:W-:Y:S01]  /*2f80*/  IMAD R21, R23, 0x80, R2 ;  /* 0x0000008017157824 */ /* 0x003fe200078e0202 */
[----:B------:R-:W-:Y:S01]  /*2f90*/  IADD3 RZ, P0, PT, R16, R27, RZ ;  /* 0x0000001b10ff7210 */ /* 0x000fe20007f1e0ff */
[----:B------:R-:W-:Y:S01]  /*2fa0*/  BSSY B2, `(.L_x_70) ;  /* 0x0000010000027945 */ /* 0x000fe20003800000 */
[----:B------:R-:W-:Y:S02]  /*2fb0*/  IMAD.MOV.U32 R29, RZ, RZ, RZ ;  /* 0x000000ffff1d7224 */ /* 0x000fe400078e00ff */
[----:B------:R0:W1:Y:S01]  /*2fc0*/  LDS.64 R18, [R21] ;  /* 0x0000000015127984 */ /* 0x0000620000000a00 */
[----:B------:R-:W-:-:S05]  /*2fd0*/  IMAD.X R25, R25, 0x1, R20, P0 ;  /* 0x0000000119197824 */ /* 0x000fca00000e0614 */
[----:B------:R-:W-:-:S07]  /*2fe0*/  LOP3.LUT R31, R25, 0xff000000, RZ, 0xc0, !PT ;  /* 0xff000000191f7812 */ /* 0x000fce00078ec0ff */
.L_x_71:
        /* <DEDUP_REMOVED lines=12> */
.L_x_70:
        /* <DEDUP_REMOVED lines=12> */
.L_x_73:
        /* <DEDUP_REMOVED lines=12> */
.L_x_72:
        /* <DEDUP_REMOVED lines=17> */
.L_x_69:
[----:B------:R-:W-:Y:S05]  /*3340*/  BSYNC B1 ;  /* 0x0000000000017941 */ /* 0x000fea0003800000 */
.L_x_68:
[----:B---3--:R-:W-:Y:S01]  /*3350*/  DADD R10, -R10, R12 ;  /* 0x000000000a0a7229 */ /* 0x008fe2000000010c */
[----:B------:R-:W-:-:S07]  /*3360*/  VIADD R17, R17, 0xffffffff ;  /* 0xffffffff11117836 */ /* 0x000fce0000000000 */
[----:B-1----:R-:W-:-:S08]  /*3370*/  DMUL R12, R10, 7.20575940379279360000e+16 ;  /* 0x437000000a0c7828 */ /* 0x002fd00000000000 */
[----:B------:R-:W-:-:S14]  /*3380*/  DSETP.NEU.AND P0, PT, R12, RZ, PT ;  /* 0x000000ff0c00722a */ /* 0x000fdc0003f0d000 */
[----:B------:R-:W-:Y:S05]  /*3390*/  @P0 BRA `(.L_x_75) ;  /* 0xfffffff800640947 */ /* 0x000fea000383ffff */
.L_x_65:
[----:B------:R-:W-:Y:S05]  /*33a0*/  BSYNC B0 ;  /* 0x0000000000007941 */ /* 0x000fea0003800000 */
.L_x_64:
        /* <DEDUP_REMOVED lines=39> */
.L_x_87:
[----:B------:R-:W-:Y:S01]  /*3620*/  IMAD R19, R13, 0x80, R2 ;  /* 0x000000800d137824 */ /* 0x000fe200078e0202 */
[----:B0-----:R-:W0:Y:S01]  /*3630*/  F2I.S64.F64 R22, R10 ;  /* 0x0000000a00167311 */ /* 0x001e220000301900 */
[----:B------:R-:W-:Y:S03]  /*3640*/  BSSY B1, `(.L_x_78) ;  /* 0x000000f000017945 */ /* 0x000fe60003800000 */
[----:B------:R1:W2:Y:S04]  /*3650*/  LDS.64 R16, [R19] ;  /* 0x0000000013107984 */ /* 0x0002a80000000a00 */
[----:B------:R1:W3:Y:S01]  /*3660*/  FRND.F64 R8, R10 ;  /* 0x0000000a00087313 */ /* 0x0002e20000301800 */
[----:B0-----:R-:W-:-:S07]  /*3670*/  IMAD.MOV.U32 R12, RZ, RZ, R22 ;  /* 0x000000ffff0c7224 */ /* 0x001fce00078e0016 */
.L_x_79:
        /* <DEDUP_REMOVED lines=12> */
.L_x_78:
        /* <DEDUP_REMOVED lines=19> */
.L_x_86:
[----:B01----:R-:W-:Y:S01]  /*3870*/  IMAD R21, R19, 0x80, R2 ;  /* 0x0000008013157824 */ /* 0x003fe200078e0202 */
[----:B------:R-:W-:Y:S01]  /*3880*/  IADD3 RZ, P0, PT, R12, R25, RZ ;  /* 0x000000190cff7210 */ /* 0x000fe20007f1e0ff */
[----:B------:R-:W-:Y:S01]  /*3890*/  BSSY B2, `(.L_x_82) ;  /* 0x0000010000027945 */ /* 0x000fe20003800000 */
[----:B------:R-:W-:Y:S02]  /*38a0*/  IMAD.MOV.U32 R27, RZ, RZ, RZ ;  /* 0x000000ffff1b7224 */ /* 0x000fe400078e00ff */
[----:B------:R0:W1:Y:S01]  /*38b0*/  LDS.64 R16, [R21] ;  /* 0x0000000015107984 */ /* 0x0000620000000a00 */
[----:B------:R-:W-:-:S05]  /*38c0*/  IMAD.X R23, R23, 0x1, R18, P0 ;  /* 0x0000000117177824 */ /* 0x000fca00000e0612 */
[----:B------:R-:W-:-:S07]  /*38d0*/  LOP3.LUT R29, R23, 0xff000000, RZ, 0xc0, !PT ;  /* 0xff000000171d7812 */ /* 0x000fce00078ec0ff */
.L_x_83:
        /* <DEDUP_REMOVED lines=12> */
.L_x_82:
        /* <DEDUP_REMOVED lines=12> */
.L_x_85:
        /* <DEDUP_REMOVED lines=12> */
.L_x_84:
        /* <DEDUP_REMOVED lines=17> */
.L_x_81:
[----:B------:R-:W-:Y:S05]  /*3c30*/  BSYNC B1 ;  /* 0x0000000000017941 */ /* 0x000fea0003800000 */
.L_x_80:
[----:B---3--:R-:W-:Y:S01]  /*3c40*/  DADD R8, -R8, R10 ;  /* 0x0000000008087229 */ /* 0x008fe2000000010a */
[----:B------:R-:W-:-:S07]  /*3c50*/  VIADD R13, R13, 0xffffffff ;  /* 0xffffffff0d0d7836 */ /* 0x000fce0000000000 */
[----:B-1----:R-:W-:-:S08]  /*3c60*/  DMUL R10, R8, 7.20575940379279360000e+16 ;  /* 0x43700000080a7828 */ /* 0x002fd00000000000 */
[----:B------:R-:W-:-:S14]  /*3c70*/  DSETP.NEU.AND P0, PT, R10, RZ, PT ;  /* 0x000000ff0a00722a */ /* 0x000fdc0003f0d000 */
[----:B------:R-:W-:Y:S05]  /*3c80*/  @P0 BRA `(.L_x_87) ;  /* 0xfffffff800640947 */ /* 0x000fea000383ffff */
.L_x_77:
[----:B------:R-:W-:Y:S05]  /*3c90*/  BSYNC B0 ;  /* 0x0000000000007941 */ /* 0x000fea0003800000 */
.L_x_76:
[----:B------:R-:W-:-:S14]  /*3ca0*/  DSETP.NEU.AND P0, PT, R14, RZ, PT ;  /* 0x000000ff0e00722a */ /* 0x000fdc0003f0d000 */
        /* <DEDUP_REMOVED lines=37> */
.L_x_98:
[----:B0-----:R-:W-:Y:S01]  /*3f00*/  IMAD R19, R13, 0x80, R2 ;  /* 0x000000800d137824 */ /* 0x001fe200078e0202 */
[----:B------:R-:W0:Y:S01]  /*3f10*/  F2I.S64.F64 R16, R10 ;  /* 0x0000000a00107311 */ /* 0x000e220000301900 */
[----:B------:R-:W-:Y:S03]  /*3f20*/  BSSY B0, `(.L_x_89) ;  /* 0x000000f000007945 */ /* 0x000fe60003800000 */
[----:B------:R1:W2:Y:S04]  /*3f30*/  LDS.64 R14, [R19] ;  /* 0x00000000130e7984 */ /* 0x0002a80000000a00 */
[----:B------:R1:W3:Y:S01]  /*3f40*/  FRND.F64 R8, R10 ;  /* 0x0000000a00087313 */ /* 0x0002e20000301800 */
[----:B0-----:R-:W-:-:S07]  /*3f50*/  IMAD.MOV.U32 R12, RZ, RZ, R16 ;  /* 0x000000ffff0c7224 */ /* 0x001fce00078e0010 */
.L_x_90:
        /* <DEDUP_REMOVED lines=12> */
.L_x_89:
        /* <DEDUP_REMOVED lines=19> */
.L_x_97:
[----:B01----:R-:W-:Y:S01]  /*4150*/  IMAD R19, R21, 0x80, R2 ;  /* 0x0000008015137824 */ /* 0x003fe200078e0202 */
[----:B------:R-:W-:Y:S01]  /*4160*/  IADD3 RZ, P0, PT, R12, R23, RZ ;  /* 0x000000170cff7210 */ /* 0x000fe20007f1e0ff */
[----:B------:R-:W-:Y:S01]  /*4170*/  BSSY B1, `(.L_x_93) ;  /* 0x0000010000017945 */ /* 0x000fe20003800000 */
[----:B------:R-:W-:Y:S02]  /*4180*/  IMAD.MOV.U32 R25, RZ, RZ, RZ ;  /* 0x000000ffff197224 */ /* 0x000fe400078e00ff */
[----:B------:R0:W1:Y:S01]  /*4190*/  LDS.64 R14, [R19] ;  /* 0x00000000130e7984 */ /* 0x0000620000000a00 */
[----:B------:R-:W-:-:S05]  /*41a0*/  IMAD.X R17, R17, 0x1, R16, P0 ;  /* 0x0000000111117824 */ /* 0x000fca00000e0610 */
[----:B------:R-:W-:-:S07]  /*41b0*/  LOP3.LUT R27, R17, 0xff000000, RZ, 0xc0, !PT ;  /* 0xff000000111b7812 */ /* 0x000fce00078ec0ff */
.L_x_94:
        /* <DEDUP_REMOVED lines=12> */
.L_x_93:
        /* <DEDUP_REMOVED lines=12> */
.L_x_96:
        /* <DEDUP_REMOVED lines=12> */
.L_x_95:
        /* <DEDUP_REMOVED lines=17> */
.L_x_92:
[----:B------:R-:W-:Y:S05]  /*4510*/  BSYNC B0 ;  /* 0x0000000000007941 */ /* 0x000fea0003800000 */
.L_x_91:
[----:B---3--:R-:W-:Y:S01]  /*4520*/  DADD R8, -R8, R10 ;  /* 0x0000000008087229 */ /* 0x008fe2000000010a */
[----:B------:R-:W-:-:S07]  /*4530*/  VIADD R13, R13, 0xffffffff ;  /* 0xffffffff0d0d7836 */ /* 0x000fce0000000000 */
[----:B-1----:R-:W-:-:S08]  /*4540*/  DMUL R10, R8, 7.20575940379279360000e+16 ;  /* 0x43700000080a7828 */ /* 0x002fd00000000000 */
[----:B------:R-:W-:-:S14]  /*4550*/  DSETP.NEU.AND P0, PT, R10, RZ, PT ;  /* 0x000000ff0a00722a */ /* 0x000fdc0003f0d000 */
[----:B------:R-:W-:Y:S05]  /*4560*/  @P0 BRA `(.L_x_98) ;  /* 0xfffffff800640947 */ /* 0x000fea000383ffff */
.L_x_88:
[C---:B------:R-:W-:Y:S01]  /*4570*/  ISETP.GT.U32.AND P1, PT, R3.reuse, 0x26, PT ;  /* 0x000000260300780c */ /* 0x040fe20003f24070 */
[----:B------:R-:W-:Y:S05]  /*4580*/  WARPSYNC.ALL ;  /* 0x0000000000007948 */ /* 0x000fea0003800000 */
[----:B------:R-:W-:Y:S01]  /*4590*/  BAR.SYNC.DEFER_BLOCKING 0x0 ;  /* 0x0000000000007b1d */ /* 0x000fe20000010000 */
[----:B------:R-:W-:-:S05]  /*45a0*/  ISETP.NE.AND P0, PT, R3, RZ, PT ;  /* 0x000000ff0300720c */ /* 0x000fca0003f05270 */
[----:B------:R-:W-:Y:S04]  /*45b0*/  BSSY.RECONVERGENT B0, `(.L_x_99) ;  /* 0x0000022000007945 */ /* 0x000fe80003800200 */
[----:B------:R-:W-:Y:S05]  /*45c0*/  @P1 BRA `(.L_x_100) ;  /* 0x0000000000801947 */ /* 0x000fea0003800000 */
[----:B------:R-:W1:Y:S01]  /*45d0*/  S2UR UR5, SR_CgaCtaId ;  /* 0x00000000000579c3 */ /* 0x000e620000008800 */
[----:B------:R-:W-:Y:S02]  /*45e0*/  UMOV UR4, 0x400 ;  /* 0x0000040000047882 */ /* 0x000fe40000000000 */
[----:B-1----:R-:W-:-:S06]  /*45f0*/  ULEA UR4, UR5, UR4, 0x18 ;  /* 0x0000000405047291 */ /* 0x002fcc000f8ec0ff */
[----:B------:R-:W-:-:S05]  /*4600*/  LEA R2, R3, UR4, 0x7 ;  /* 0x0000000403027c11 */ /* 0x000fca000f8e38ff */
[----:B0-----:R-:W-:Y:S04]  /*4610*/  LDS.128 R16, [R2] ;  /* 0x0000000002107984 */ /* 0x001fe80000000c00 */
[----:B------:R-:W0:Y:S04]  /*4620*/  LDS.128 R20, [R2+0x10] ;  /* 0x0000100002147984 */ /* 0x000e280000000c00 */
[----:B------:R-:W1:Y:S04]  /*4630*/  LDS.128 R4, [R2+0x20] ;  /* 0x0000200002047984 */ /* 0x000e680000000c00 */
[----:B------:R-:W2:Y:S04]  /*4640*/  LDS.128 R8, [R2+0x30] ;  /* 0x0000300002087984 */ /* 0x000ea80000000c00 */
[----:B------:R-:W3:Y:S04]  /*4650*/  LDS.128 R12, [R2+0x40] ;  /* 0x00004000020c7984 */ /* 0x000ee80000000c00 */
[----:B------:R-:W-:Y:S01]  /*4660*/  LDS.128 R24, [R2+0x70] ;  /* 0x0000700002187984 */ /* 0x000fe20000000c00 */
[----:B0-----:R-:W-:-:S04]  /*4670*/  IADD3 R29, P1, P2, R20, R18, R16 ;  /* 0x00000012141d7210 */ /* 0x001fc80007a3e010 */
[----:B------:R-:W-:Y:S02]  /*4680*/  IADD3.X R21, PT, PT, R21, R19, R17, P1, P2 ;  /* 0x0000001315157210 */ /* 0x000fe40000fe4411 */
[----:B------:R-:W0:Y:S01]  /*4690*/  LDS.128 R16, [R2+0x50] ;  /* 0x0000500002107984 */ /* 0x000e220000000c00 */
[----:B-1----:R-:W-:-:S04]  /*46a0*/  IADD3 R29, P1, P2, R4, R22, R29 ;  /* 0x00000016041d7210 */ /* 0x002fc80007a3e01d */
[----:B------:R-:W-:Y:S02]  /*46b0*/  IADD3.X R5, PT, PT, R5, R23, R21, P1, P2 ;  /* 0x0000001705057210 */ /* 0x000fe40000fe4415 */
[----:B------:R-:W1:Y:S01]  /*46c0*/  LDS.128 R20, [R2+0x60] ;  /* 0x0000600002147984 */ /* 0x000e620000000c00 */
[----:B--2---:R-:W-:-:S04]  /*46d0*/  IADD3 R29, P1, P2, R8, R6, R29 ;  /* 0x00000006081d7210 */ /* 0x004fc80007a3e01d */
[----:B------:R-:W-:Y:S02]  /*46e0*/  IADD3.X R9, PT, PT, R9, R7, R5, P1, P2 ;  /* 0x0000000709097210 */ /* 0x000fe40000fe4405 */
[----:B---3--:R-:W-:Y:S01]  /*46f0*/  IADD3 R7, P1, P2, R12, R10, R29 ;  /* 0x0000000a0c077210 */ /* 0x008fe20007a3e01d */
[----:B------:R-:W2:Y:S03]  /*4700*/  LDC.64 R4, c[0x0][0x380] ;  /* 0x0000e000ff047b82 */ /* 0x000ea60000000a00 */
[----:B------:R-:W-:Y:S02]  /*4710*/  IADD3.X R11, PT, PT, R13, R11, R9, P1, P2 ;  /* 0x0000000b0d0b7210 */ /* 0x000fe40000fe4409 */
[----:B0-----:R-:W-:-:S04]  /*4720*/  IADD3 R7, P1, P2, R16, R14, R7 ;  /* 0x0000000e10077210 */ /* 0x001fc80007a3e007 */
[----:B------:R-:W-:Y:S02]  /*4730*/  IADD3.X R15, PT, PT, R17, R15, R11, P1, P2 ;  /* 0x0000000f110f7210 */ /* 0x000fe40000fe440b */
[----:B-1----:R-:W-:-:S04]  /*4740*/  IADD3 R7, P1, P2, R20, R18, R7 ;  /* 0x0000001214077210 */ /* 0x002fc80007a3e007 */
[----:B------:R-:W-:Y:S02]  /*4750*/  IADD3.X R19, PT, PT, R21, R19, R15, P1, P2 ;  /* 0x0000001315137210 */ /* 0x000fe40000fe440f */
[----:B------:R-:W-:-:S04]  /*4760*/  IADD3 R7, P1, P2, R24, R22, R7 ;  /* 0x0000001618077210 */ /* 0x000fc80007a3e007 */
[----:B------:R-:W-:Y:S02]  /*4770*/  IADD3.X R23, PT, PT, R25, R23, R19, P1, P2 ;  /* 0x0000001719177210 */ /* 0x000fe40000fe4413 */
[----:B------:R-:W-:Y:S01]  /*4780*/  IADD3 R2, P1, PT, R7, R26, RZ ;  /* 0x0000001a07027210 */ /* 0x000fe20007f3e0ff */
[----:B------:R-:W-:-:S04]  /*4790*/  IMAD R7, R0, 0x27, R3 ;  /* 0x0000002700077824 */ /* 0x000fc800078e0203 */
[----:B------:R-:W-:Y:S02]  /*47a0*/  IMAD.X R3, R23, 0x1, R27, P1 ;  /* 0x0000000117037824 */ /* 0x000fe400008e061b */
[----:B--2---:R-:W-:-:S05]  /*47b0*/  IMAD.WIDE.U32 R4, R7, 0x8, R4 ;  /* 0x0000000807047825 */ /* 0x004fca00078e0004 */
[----:B------:R1:W-:Y:S02]  /*47c0*/  STG.E.64 desc[UR6][R4.64], R2 ;  /* 0x0000000204007986 */ /* 0x0003e4000c101b06 */
.L_x_100:
[----:B------:R-:W-:Y:S05]  /*47d0*/  BSYNC.RECONVERGENT B0 ;  /* 0x0000000000007941 */ /* 0x000fea0003800200 */
.L_x_99:
[----:B------:R-:W-:Y:S06]  /*47e0*/  BAR.SYNC.DEFER_BLOCKING 0x0 ;  /* 0x0000000000007b1d */ /* 0x000fec0000010000 */
[----:B------:R-:W-:Y:S05]  /*47f0*/  @P0 EXIT ;  /* 0x000000000000094d */ /* 0x000fea0003800000 */
[----:B------:R-:W2:Y:S01]  /*4800*/  LDC.64 R28, c[0x0][0x380] ;  /* 0x0000e000ff1c7b82 */ /* 0x000ea20000000a00 */
[----:B-1----:R-:W-:-:S04]  /*4810*/  IMAD R3, R0, 0x27, RZ ;  /* 0x0000002700037824 */ /* 0x002fc800078e02ff */
[----:B--2---:R-:W-:-:S05]  /*4820*/  IMAD.WIDE.U32 R28, R3, 0x8, R28 ;  /* 0x00000008031c7825 */ /* 0x004fca00078e001c */
[----:B------:R-:W2:Y:S04]  /*4830*/  LDG.E.64 R2, desc[UR6][R28.64] ;  /* 0x000000061c027981 */ /* 0x000ea8000c1e1b00 */
[----:B------:R-:W3:Y:S04]  /*4840*/  LDG.E.64 R6, desc[UR6][R28.64+0x8] ;  /* 0x000008061c067981 */ /* 0x000ee8000c1e1b00 */
[----:B0-----:R-:W4:Y:S04]  /*4850*/  LDG.E.64 R4, desc[UR6][R28.64+0x10] ;  /* 0x000010061c047981 */ /* 0x001f28000c1e1b00 */
[----:B------:R-:W5:Y:S04]  /*4860*/  LDG.E.64 R18, desc[UR6][R28.64+0x18] ;  /* 0x000018061c127981 */ /* 0x000f68000c1e1b00 */
[----:B------:R-:W5:Y:S04]  /*4870*/  LDG.E.64 R16, desc[UR6][R28.64+0x20] ;  /* 0x000020061c107981 */ /* 0x000f68000c1e1b00 */
[----:B------:R-:W5:Y:S04]  /*4880*/  LDG.E.64 R14, desc[UR6][R28.64+0x28] ;  /* 0x000028061c0e7981 */ /* 0x000f68000c1e1b00 */
[----:B------:R-:W5:Y:S04]  /*4890*/  LDG.E.64 R20, desc[UR6][R28.64+0x30] ;  /* 0x000030061c147981 */ /* 0x000f68000c1e1b00 */
[----:B------:R-:W5:Y:S04]  /*48a0*/  LDG.E.64 R8, desc[UR6][R28.64+0x38] ;  /* 0x000038061c087981 */ /* 0x000f68000c1e1b00 */
[----:B------:R-:W5:Y:S04]  /*48b0*/  LDG.E.64 R12, desc[UR6][R28.64+0x40] ;  /* 0x000040061c0c7981 */ /* 0x000f68000c1e1b00 */
[----:B------:R-:W5:Y:S04]  /*48c0*/  LDG.E.64 R10, desc[UR6][R28.64+0x48] ;  /* 0x000048061c0a7981 */ /* 0x000f68000c1e1b00 */
[----:B------:R-:W5:Y:S01]  /*48d0*/  LDG.E.64 R26, desc[UR6][R28.64+0x68] ;  /* 0x000068061c1a7981 */ /* 0x000f62000c1e1b00 */
[----:B--2---:R-:W-:Y:S01]  /*48e0*/  IMAD.MOV.U32 R22, RZ, RZ, R2 ;  /* 0x000000ffff167224 */ /* 0x004fe200078e0002 */
[----:B------:R-:W-:-:S02]  /*48f0*/  LOP3.LUT R23, R3, 0xffffff, RZ, 0xc0, !PT ;  /* 0x00ffffff03177812 */ /* 0x000fc400078ec0ff */
[----:B---3--:R-:W-:-:S04]  /*4900*/  LEA.HI.SX32 R32, P0, R3, R6, 0x8 ;  /* 0x0000000603207211 */ /* 0x008fc800078142ff */
[----:B------:R-:W-:Y:S02]  /*4910*/  LEA.HI.X.SX32 R0, R3, R7, 0x1, P0 ;  /* 0x0000000703007211 */ /* 0x000fe400000f0eff */
[----:B------:R-:W2:Y:S02]  /*4920*/  LDG.E.64 R6, desc[UR6][R28.64+0x50] ;  /* 0x000050061c067981 */ /* 0x000ea4000c1e1b00 */
[C---:B----4-:R-:W-:Y:S02]  /*4930*/  LEA.HI.SX32 R30, P0, R0.reuse, R4, 0x8 ;  /* 0x00000004001e7211 */ /* 0x050fe400078142ff */
[----:B------:R0:W-:Y:S02]  /*4940*/  STG.E.64 desc[UR6][R28.64], R22 ;  /* 0x000000161c007986 */ /* 0x0001e4000c101b06 */
[----:B------:R-:W-:Y:S02]  /*4950*/  LEA.HI.X.SX32 R2, R0, R5, 0x1, P0 ;  /* 0x0000000500027211 */ /* 0x000fe400000f0eff */
[----:B------:R-:W3:Y:S02]  /*4960*/  LDG.E.64 R4, desc[UR6][R28.64+0x58] ;  /* 0x000058061c047981 */ /* 0x000ee4000c1e1b00 */
[----:B-----5:R-:W-:-:S04]  /*4970*/  LEA.HI.SX32 R24, P0, R2, R18, 0x8 ;  /* 0x0000001202187211 */ /* 0x020fc800078142ff */
[----:B------:R-:W-:Y:S02]  /*4980*/  LEA.HI.X.SX32 R3, R2, R19, 0x1, P0 ;  /* 0x0000001302037211 */ /* 0x000fe400000f0eff */
[----:B------:R-:W4:Y:S01]  /*4990*/  LDG.E.64 R18, desc[UR6][R28.64+0x60] ;  /* 0x000060061c127981 */ /* 0x000f22000c1e1b00 */
[----:B------:R-:W-:Y:S02]  /*49a0*/  LOP3.LUT R33, R0, 0xffffff, RZ, 0xc0, !PT ;  /* 0x00ffffff00217812 */ /* 0x000fe400078ec0ff */
[C---:B------:R-:W-:Y:S02]  /*49b0*/  LEA.HI.SX32 R16, P0, R3.reuse, R16, 0x8 ;  /* 0x0000001003107211 */ /* 0x040fe400078142ff */
[----:B------:R-:W-:Y:S01]  /*49c0*/  LOP3.LUT R31, R2, 0xffffff, RZ, 0xc0, !PT ;  /* 0x00ffffff021f7812 */ /* 0x000fe200078ec0ff */
[----:B------:R1:W-:Y:S01]  /*49d0*/  STG.E.64 desc[UR6][R28.64+0x8], R32 ;  /* 0x000008201c007986 */ /* 0x0003e2000c101b06 */
[C---:B------:R-:W-:Y:S02]  /*49e0*/  LEA.HI.X.SX32 R0, R3.reuse, R17, 0x1, P0 ;  /* 0x0000001103007211 */ /* 0x040fe400000f0eff */
[----:B------:R-:W-:Y:S01]  /*49f0*/  LOP3.LUT R25, R3, 0xffffff, RZ, 0xc0, !PT ;  /* 0x00ffffff03197812 */ /* 0x000fe200078ec0ff */
[----:B------:R5:W-:Y:S01]  /*4a00*/  STG.E.64 desc[UR6][R28.64+0x10], R30 ;  /* 0x0000101e1c007986 */ /* 0x000be2000c101b06 */
[----:B------:R-:W-:-:S04]  /*4a10*/  LEA.HI.SX32 R14, P0, R0, R14, 0x8 ;  /* 0x0000000e000e7211 */ /* 0x000fc800078142ff */
[----:B------:R-:W-:-:S04]  /*4a20*/  LEA.HI.X.SX32 R2, R0, R15, 0x1, P0 ;  /* 0x0000000f00027211 */ /* 0x000fc800000f0eff */
[----:B0-----:R-:W-:-:S04]  /*4a30*/  LEA.HI.SX32 R22, P0, R2, R20, 0x8 ;  /* 0x0000001402167211 */ /* 0x001fc800078142ff */
[----:B------:R-:W-:Y:S02]  /*4a40*/  LEA.HI.X.SX32 R3, R2, R21, 0x1, P0 ;  /* 0x0000001502037211 */ /* 0x000fe400000f0eff */
[----:B------:R-:W4:Y:S02]  /*4a50*/  LDG.E.64 R20, desc[UR6][R28.64+0x70] ;  /* 0x000070061c147981 */ /* 0x000f24000c1e1b00 */
[C---:B-1----:R-:W-:Y:S02]  /*4a60*/  LEA.HI.SX32 R32, P0, R3.reuse, R8, 0x8 ;  /* 0x0000000803207211 */ /* 0x042fe400078142ff */
[----:B------:R-:W-:Y:S02]  /*4a70*/  LOP3.LUT R17, R0, 0xffffff, RZ, 0xc0, !PT ;  /* 0x00ffffff00117812 */ /* 0x000fe400078ec0ff */
[----:B------:R-:W-:Y:S02]  /*4a80*/  LEA.HI.X.SX32 R0, R3, R9, 0x1, P0 ;  /* 0x0000000903007211 */ /* 0x000fe400000f0eff */
[----:B------:R-:W4:Y:S02]  /*4a90*/  LDG.E.64 R8, desc[UR6][R28.64+0x78] ;  /* 0x000078061c087981 */ /* 0x000f24000c1e1b00 */
[----:B-----5:R-:W-:-:S02]  /*4aa0*/  LEA.HI.SX32 R30, P0, R0, R12, 0x8 ;  /* 0x0000000c001e7211 */ /* 0x020fc400078142ff */
[----:B------:R-:W-:Y:S02]  /*4ab0*/  LOP3.LUT R15, R2, 0xffffff, RZ, 0xc0, !PT ;  /* 0x00ffffff020f7812 */ /* 0x000fe400078ec0ff */
[----:B------:R-:W-:Y:S02]  /*4ac0*/  LEA.HI.X.SX32 R2, R0, R13, 0x1, P0 ;  /* 0x0000000d00027211 */ /* 0x000fe400000f0eff */
[----:B------:R-:W5:Y:S04]  /*4ad0*/  LDG.E.64 R12, desc[UR6][R28.64+0x80] ;  /* 0x000080061c0c7981 */ /* 0x000f68000c1e1b00 */
[----:B------:R0:W-:Y:S01]  /*4ae0*/  STG.E.64 desc[UR6][R28.64+0x18], R24 ;  /* 0x000018181c007986 */ /* 0x0001e2000c101b06 */
[----:B------:R-:W-:-:S03]  /*4af0*/  LOP3.LUT R23, R3, 0xffffff, RZ, 0xc0, !PT ;  /* 0x00ffffff03177812 */ /* 0x000fc600078ec0ff */
[----:B------:R-:W-:Y:S01]  /*4b00*/  STG.E.64 desc[UR6][R28.64+0x20], R16 ;  /* 0x000020101c007986 */ /* 0x000fe2000c101b06 */
[----:B0-----:R-:W-:-:S04]  /*4b10*/  LEA.HI.SX32 R24, P0, R2, R10, 0x8 ;  /* 0x0000000a02187211 */ /* 0x001fc800078142ff */
[----:B------:R-:W-:Y:S02]  /*4b20*/  LEA.HI.X.SX32 R3, R2, R11, 0x1, P0 ;  /* 0x0000000b02037211 */ /* 0x000fe400000f0eff */
[----:B------:R-:W5:Y:S01]  /*4b30*/  LDG.E.64 R10, desc[UR6][R28.64+0x88] ;  /* 0x000088061c0a7981 */ /* 0x000f62000c1e1b00 */
[----:B------:R-:W-:-:S03]  /*4b40*/  LOP3.LUT R33, R0, 0xffffff, RZ, 0xc0, !PT ;  /* 0x00ffffff00217812 */ /* 0x000fc600078ec0ff */
[----:B------:R-:W-:Y:S04]  /*4b50*/  STG.E.64 desc[UR6][R28.64+0x28], R14 ;  /* 0x0000280e1c007986 */ /* 0x000fe8000c101b06 */
[----:B------:R0:W-:Y:S01]  /*4b60*/  STG.E.64 desc[UR6][R28.64+0x30], R22 ;  /* 0x000030161c007986 */ /* 0x0001e2000c101b06 */
[----:B------:R-:W-:-:S03]  /*4b70*/  LOP3.LUT R31, R2, 0xffffff, RZ, 0xc0, !PT ;  /* 0x00ffffff021f7812 */ /* 0x000fc600078ec0ff */
[----:B0-----:R-:W5:Y:S01]  /*4b80*/  LDG.E.64 R22, desc[UR6][R28.64+0xa0] ;  /* 0x0000a0061c167981 */ /* 0x001f62000c1e1b00 */
[C---:B------:R-:W-:Y:S02]  /*4b90*/  LOP3.LUT R25, R3.reuse, 0xffffff, RZ, 0xc0, !PT ;  /* 0x00ffffff03197812 */ /* 0x040fe400078ec0ff */
[----:B--2---:R-:W-:-:S04]  /*4ba0*/  LEA.HI.SX32 R16, P0, R3, R6, 0x8 ;  /* 0x0000000603107211 */ /* 0x004fc800078142ff */
[----:B------:R-:W-:Y:S02]  /*4bb0*/  LEA.HI.X.SX32 R0, R3, R7, 0x1, P0 ;  /* 0x0000000703007211 */ /* 0x000fe400000f0eff */
[----:B------:R-:W2:Y:S02]  /*4bc0*/  LDG.E.64 R6, desc[UR6][R28.64+0x90] ;  /* 0x000090061c067981 */ /* 0x000ea4000c1e1b00 */
[----:B---3--:R-:W-:-:S04]  /*4bd0*/  LEA.HI.SX32 R14, P0, R0, R4, 0x8 ;  /* 0x00000004000e7211 */ /* 0x008fc800078142ff */
[----:B------:R-:W-:Y:S02]  /*4be0*/  LEA.HI.X.SX32 R15, R0, R5, 0x1, P0 ;  /* 0x00000005000f7211 */ /* 0x000fe400000f0eff */
[----:B------:R-:W3:Y:S02]  /*4bf0*/  LDG.E.64 R4, desc[UR6][R28.64+0x98] ;  /* 0x000098061c047981 */ /* 0x000ee4000c1e1b00 */
[----:B----4-:R-:W-:-:S04]  /*4c00*/  LEA.HI.SX32 R18, P0, R15, R18, 0x8 ;  /* 0x000000120f127211 */ /* 0x010fc800078142ff */
[----:B------:R-:W-:-:S04]  /*4c10*/  LEA.HI.X.SX32 R2, R15, R19, 0x1, P0 ;  /* 0x000000130f027211 */ /* 0x000fc800000f0eff */
[----:B------:R-:W-:-:S04]  /*4c20*/  LEA.HI.SX32 R34, P0, R2, R26, 0x8 ;  /* 0x0000001a02227211 */ /* 0x000fc800078142ff */
[----:B------:R-:W-:Y:S02]  /*4c30*/  LEA.HI.X.SX32 R3, R2, R27, 0x1, P0 ;  /* 0x0000001b02037211 */ /* 0x000fe400000f0eff */
[----:B------:R-:W4:Y:S04]  /*4c40*/  LDG.E.64 R26, desc[UR6][R28.64+0xa8] ;  /* 0x0000a8061c1a7981 */ /* 0x000f28000c1e1b00 */
[----:B------:R0:W-:Y:S01]  /*4c50*/  STG.E.64 desc[UR6][R28.64+0x38], R32 ;  /* 0x000038201c007986 */ /* 0x0001e2000c101b06 */
[----:B------:R-:W-:-:S03]  /*4c60*/  LOP3.LUT R17, R0, 0xffffff, RZ, 0xc0, !PT ;  /* 0x00ffffff00117812 */ /* 0x000fc600078ec0ff */
[----:B------:R1:W-:Y:S01]  /*4c70*/  STG.E.64 desc[UR6][R28.64+0x40], R30 ;  /* 0x0000401e1c007986 */ /* 0x0003e2000c101b06 */
[----:B0-----:R-:W-:-:S04]  /*4c80*/  LEA.HI.SX32 R32, P0, R3, R20, 0x8 ;  /* 0x0000001403207211 */ /* 0x001fc800078142ff */
[----:B------:R-:W-:Y:S02]  /*4c90*/  LEA.HI.X.SX32 R0, R3, R21, 0x1, P0 ;  /* 0x0000001503007211 */ /* 0x000fe400000f0eff */
[----:B------:R-:W4:Y:S02]  /*4ca0*/  LDG.E.64 R20, desc[UR6][R28.64+0xb0] ;  /* 0x0000b0061c147981 */ /* 0x000f24000c1e1b00 */
[----:B-1----:R-:W-:-:S04]  /*4cb0*/  LEA.HI.SX32 R30, P0, R0, R8, 0x8 ;  /* 0x00000008001e7211 */ /* 0x002fc800078142ff */
[----:B------:R-:W-:Y:S01]  /*4cc0*/  LEA.HI.X.SX32 R8, R0, R9, 0x1, P0 ;  /* 0x0000000900087211 */ /* 0x000fe200000f0eff */
[----:B------:R5:W-:Y:S01]  /*4cd0*/  STG.E.64 desc[UR6][R28.64+0x48], R24 ;  /* 0x000048181c007986 */ /* 0x000be2000c101b06 */
[----:B------:R-:W-:-:S03]  /*4ce0*/  LOP3.LUT R19, R2, 0xffffff, RZ, 0xc0, !PT ;  /* 0x00ffffff02137812 */ /* 0x000fc600078ec0ff */
[----:B------:R0:W-:Y:S01]  /*4cf0*/  STG.E.64 desc[UR6][R28.64+0x50], R16 ;  /* 0x000050101c007986 */ /* 0x0001e2000c101b06 */
[----:B-----5:R-:W-:-:S04]  /*4d00*/  LEA.HI.SX32 R24, P0, R8, R12, 0x8 ;  /* 0x0000000c08187211 */ /* 0x020fc800078142ff */
[----:B------:R-:W-:Y:S02]  /*4d10*/  LEA.HI.X.SX32 R2, R8, R13, 0x1, P0 ;  /* 0x0000000d08027211 */ /* 0x000fe400000f0eff */
[----:B------:R-:W5:Y:S02]  /*4d20*/  LDG.E.64 R12, desc[UR6][R28.64+0xb8] ;  /* 0x0000b8061c0c7981 */ /* 0x000f64000c1e1b00 */
[C---:B0-----:R-:W-:Y:S02]  /*4d30*/  LEA.HI.SX32 R16, P0, R2.reuse, R10, 0x8 ;  /* 0x0000000a02107211 */ /* 0x041fe400078142ff */
[----:B------:R-:W-:Y:S02]  /*4d40*/  LOP3.LUT R15, R15, 0xffffff, RZ, 0xc0, !PT ;  /* 0x00ffffff0f0f7812 */ /* 0x000fe400078ec0ff */
[----:B------:R-:W-:Y:S02]  /*4d50*/  LOP3.LUT R35, R3, 0xffffff, RZ, 0xc0, !PT ;  /* 0x00ffffff03237812 */ /* 0x000fe400078ec0ff */
[----:B------:R-:W-:-:S02]  /*4d60*/  LEA.HI.X.SX32 R3, R2, R11, 0x1, P0 ;  /* 0x0000000b02037211 */ /* 0x000fc400000f0eff */
[----:B------:R-:W5:Y:S04]  /*4d70*/  LDG.E.64 R10, desc[UR6][R28.64+0xc0] ;  /* 0x0000c0061c0a7981 */ /* 0x000f68000c1e1b00 */
[----:B------:R-:W-:Y:S01]  /*4d80*/  STG.E.64 desc[UR6][R28.64+0x58], R14 ;  /* 0x0000580e1c007986 */ /* 0x000fe2000c101b06 */
[----:B------:R-:W-:-:S03]  /*4d90*/  LOP3.LUT R33, R0, 0xffffff, RZ, 0xc0, !PT ;  /* 0x00ffffff00217812 */ /* 0x000fc600078ec0ff */
[----:B------:R-:W-:Y:S01]  /*4da0*/  STG.E.64 desc[UR6][R28.64+0x60], R18 ;  /* 0x000060121c007986 */ /* 0x000fe2000c101b06 */
[----:B------:R-:W-:-:S03]  /*4db0*/  LOP3.LUT R31, R8, 0xffffff, RZ, 0xc0, !PT ;  /* 0x00ffffff081f7812 */ /* 0x000fc600078ec0ff */
[----:B------:R0:W-:Y:S04]  /*4dc0*/  STG.E.64 desc[UR6][R28.64+0x70], R32 ;  /* 0x000070201c007986 */ /* 0x0001e8000c101b06 */
[----:B------:R4:W-:Y:S01]  /*4dd0*/  STG.E.64 desc[UR6][R28.64+0x68], R34 ;  /* 0x000068221c007986 */ /* 0x0009e2000c101b06 */
[----:B------:R-:W-:-:S03]  /*4de0*/  LOP3.LUT R25, R2, 0xffffff, RZ, 0xc0, !PT ;  /* 0x00ffffff02197812 */ /* 0x000fc600078ec0ff */
[----:B0-----:R-:W5:Y:S01]  /*4df0*/  LDG.E.64 R32, desc[UR6][R28.64+0xe0] ;  /* 0x0000e0061c207981 */ /* 0x001f62000c1e1b00 */
[----:B--2---:R-:W-:-:S04]  /*4e00*/  LEA.HI.SX32 R14, P0, R3, R6, 0x8 ;  /* 0x00000006030e7211 */ /* 0x004fc800078142ff */
[----:B------:R-:W-:Y:S02]  /*4e10*/  LEA.HI.X.SX32 R0, R3, R7, 0x1, P0 ;  /* 0x0000000703007211 */ /* 0x000fe400000f0eff */
[----:B------:R-:W2:Y:S02]  /*4e20*/  LDG.E.64 R6, desc[UR6][R28.64+0xc8] ;  /* 0x0000c8061c067981 */ /* 0x000ea4000c1e1b00 */
[----:B---3--:R-:W-:-:S04]  /*4e30*/  LEA.HI.SX32 R18, P0, R0, R4, 0x8 ;  /* 0x0000000400127211 */ /* 0x008fc800078142ff */
[----:B------:R-:W-:Y:S02]  /*4e40*/  LEA.HI.X.SX32 R9, R0, R5, 0x1, P0 ;  /* 0x0000000500097211 */ /* 0x000fe400000f0eff */
[----:B------:R-:W3:Y:S02]  /*4e50*/  LDG.E.64 R4, desc[UR6][R28.64+0xd0] ;  /* 0x0000d0061c047981 */ /* 0x000ee4000c1e1b00 */
[----:B------:R-:W-:-:S04]  /*4e60*/  LEA.HI.SX32 R36, P0, R9, R22, 0x8 ;  /* 0x0000001609247211 */ /* 0x000fc800078142ff */
[----:B------:R-:W-:Y:S02]  /*4e70*/  LEA.HI.X.SX32 R8, R9, R23, 0x1, P0 ;  /* 0x0000001709087211 */ /* 0x000fe400000f0eff */
[----:B------:R-:W3:Y:S02]  /*4e80*/  LDG.E.64 R22, desc[UR6][R28.64+0xd8] ;  /* 0x0000d8061c167981 */ /* 0x000ee4000c1e1b00 */
[----:B----4-:R-:W-:-:S04]  /*4e90*/  LEA.HI.SX32 R34, P0, R8, R26, 0x8 ;  /* 0x0000001a08227211 */ /* 0x010fc800078142ff */
[----:B------:R-:W-:Y:S02]  /*4ea0*/  LEA.HI.X.SX32 R2, R8, R27, 0x1, P0 ;  /* 0x0000001b08027211 */ /* 0x000fe400000f0eff */
[----:B------:R-:W4:Y:S04]  /*4eb0*/  LDG.E.64 R26, desc[UR6][R28.64+0xe8] ;  /* 0x0000e8061c1a7981 */ /* 0x000f28000c1e1b00 */
[----:B------:R0:W-:Y:S01]  /*4ec0*/  STG.E.64 desc[UR6][R28.64+0x78], R30 ;  /* 0x0000781e1c007986 */ /* 0x0001e2000c101b06 */
[----:B------:R-:W-:Y:S02]  /*4ed0*/  LOP3.LUT R17, R3, 0xffffff, RZ, 0xc0, !PT ;  /* 0x00ffffff03117812 */ /* 0x000fe400078ec0ff */
[----:B------:R-:W-:Y:S02]  /*4ee0*/  LOP3.LUT R15, R0, 0xffffff, RZ, 0xc0, !PT ;  /* 0x00ffffff000f7812 */ /* 0x000fe400078ec0ff */
[----:B0-----:R-:W-:-:S04]  /*4ef0*/  LEA.HI.SX32 R30, P0, R2, R20, 0x8 ;  /* 0x00000014021e7211 */ /* 0x001fc800078142ff */
[----:B------:R-:W-:Y:S01]  /*4f00*/  LEA.HI.X.SX32 R3, R2, R21, 0x1, P0 ;  /* 0x0000001502037211 */ /* 0x000fe200000f0eff */
[----:B------:R0:W-:Y:S01]  /*4f10*/  STG.E.64 desc[UR6][R28.64+0x80], R24 ;  /* 0x000080181c007986 */ /* 0x0001e2000c101b06 */
[----:B------:R-:W-:-:S03]  /*4f20*/  LOP3.LUT R19, R9, 0xffffff, RZ, 0xc0, !PT ;  /* 0x00ffffff09137812 */ /* 0x000fc600078ec0ff */
[----:B------:R-:W-:Y:S01]  /*4f30*/  STG.E.64 desc[UR6][R28.64+0x88], R16 ;  /* 0x000088101c007986 */ /* 0x000fe2000c101b06 */
[----:B-----5:R-:W-:-:S04]  /*4f40*/  LEA.HI.SX32 R12, P0, R3, R12, 0x8 ;  /* 0x0000000c030c7211 */ /* 0x020fc800078142ff */
[----:B------:R-:W-:-:S04]  /*4f50*/  LEA.HI.X.SX32 R0, R3, R13, 0x1, P0 ;  /* 0x0000000d03007211 */ /* 0x000fc800000f0eff */
[----:B0-----:R-:W-:-:S04]  /*4f60*/  LEA.HI.SX32 R24, P0, R0, R10, 0x8 ;  /* 0x0000000a00187211 */ /* 0x001fc800078142ff */
[----:B------:R-:W-:Y:S02]  /*4f70*/  LEA.HI.X.SX32 R9, R0, R11, 0x1, P0 ;  /* 0x0000000b00097211 */ /* 0x000fe400000f0eff */
[----:B------:R-:W5:Y:S01]  /*4f80*/  LDG.E.64 R10, desc[UR6][R28.64+0xf0] ;  /* 0x0000f0061c0a7981 */ /* 0x000f62000c1e1b00 */
[----:B------:R-:W-:-:S03]  /*4f90*/  LOP3.LUT R37, R8, 0xffffff, RZ, 0xc0, !PT ;  /* 0x00ffffff08257812 */ /* 0x000fc600078ec0ff */
[----:B------:R0:W-:Y:S01]  /*4fa0*/  STG.E.64 desc[UR6][R28.64+0x90], R14 ;  /* 0x0000900e1c007986 */ /* 0x0001e2000c101b06 */
[----:B------:R-:W-:-:S03]  /*4fb0*/  LOP3.LUT R35, R2, 0xffffff, RZ, 0xc0, !PT ;  /* 0x00ffffff02237812 */ /* 0x000fc600078ec0ff */
[----:B------:R1:W-:Y:S04]  /*4fc0*/  STG.E.64 desc[UR6][R28.64+0x98], R18 ;  /* 0x000098121c007986 */ /* 0x0003e8000c101b06 */
[----:B0-----:R-:W5:Y:S04]  /*4fd0*/  LDG.E.64 R14, desc[UR6][R28.64+0xf8] ;  /* 0x0000f8061c0e7981 */ /* 0x001f68000c1e1b00 */
[----:B-1----:R-:W5:Y:S01]  /*4fe0*/  LDG.E.64 R18, desc[UR6][R28.64+0x100] ;  /* 0x000100061c127981 */ /* 0x002f62000c1e1b00 */
[----:B------:R-:W-:Y:S02]  /*4ff0*/  LOP3.LUT R31, R3, 0xffffff, RZ, 0xc0, !PT ;  /* 0x00ffffff031f7812 */ /* 0x000fe400078ec0ff */
[----:B------:R-:W-:-:S05]  /*5000*/  LOP3.LUT R13, R0, 0xffffff, RZ, 0xc0, !PT ;  /* 0x00ffffff000d7812 */ /* 0x000fca00078ec0ff */
[----:B------:R0:W-:Y:S04]  /*5010*/  STG.E.64 desc[UR6][R28.64+0xb8], R12 ;  /* 0x0000b80c1c007986 */ /* 0x0001e8000c101b06 */
[----:B0-----:R-:W5:Y:S01]  /*5020*/  LDG.E.64 R12, desc[UR6][R28.64+0x118] ;  /* 0x000118061c0c7981 */ /* 0x001f62000c1e1b00 */
[----:B------:R-:W-:-:S05]  /*5030*/  LOP3.LUT R25, R9, 0xffffff, RZ, 0xc0, !PT ;  /* 0x00ffffff09197812 */ /* 0x000fca00078ec0ff */
[----:B------:R0:W-:Y:S04]  /*5040*/  STG.E.64 desc[UR6][R28.64+0xc0], R24 ;  /* 0x0000c0181c007986 */ /* 0x0001e8000c101b06 */
[----:B0-----:R-:W5:Y:S01]  /*5050*/  LDG.E.64 R24, desc[UR6][R28.64+0x130] ;  /* 0x000130061c187981 */ /* 0x001f62000c1e1b00 */
[----:B--2---:R-:W-:-:S04]  /*5060*/  LEA.HI.SX32 R16, P0, R9, R6, 0x8 ;  /* 0x0000000609107211 */ /* 0x004fc800078142ff */
[----:B------:R-:W-:-:S04]  /*5070*/  LEA.HI.X.SX32 R7, R9, R7, 0x1, P0 ;  /* 0x0000000709077211 */ /* 0x000fc800000f0eff */
[----:B---3--:R-:W-:-:S04]  /*5080*/  LEA.HI.SX32 R20, P0, R7, R4, 0x8 ;  /* 0x0000000407147211 */ /* 0x008fc800078142ff */
[----:B------:R-:W-:-:S04]  /*5090*/  LEA.HI.X.SX32 R5, R7, R5, 0x1, P0 ;  /* 0x0000000507057211 */ /* 0x000fc800000f0eff */
[----:B------:R-:W-:-:S04]  /*50a0*/  LEA.HI.SX32 R8, P0, R5, R22, 0x8 ;  /* 0x0000001605087211 */ /* 0x000fc800078142ff */
[----:B------:R-:W-:Y:S02]  /*50b0*/  LEA.HI.X.SX32 R2, R5, R23, 0x1, P0 ;  /* 0x0000001705027211 */ /* 0x000fe400000f0eff */
[----:B------:R-:W2:Y:S02]  /*50c0*/  LDG.E.64 R22, desc[UR6][R28.64+0x108] ;  /* 0x000108061c167981 */ /* 0x000ea4000c1e1b00 */
[----:B------:R-:W-:-:S04]  /*50d0*/  LEA.HI.SX32 R6, P0, R2, R32, 0x8 ;  /* 0x0000002002067211 */ /* 0x000fc800078142ff */
[----:B------:R-:W-:-:S04]  /*50e0*/  LEA.HI.X.SX32 R3, R2, R33, 0x1, P0 ;  /* 0x0000002102037211 */ /* 0x000fc800000f0eff */
[----:B----4-:R-:W-:-:S04]  /*50f0*/  LEA.HI.SX32 R4, P0, R3, R26, 0x8 ;  /* 0x0000001a03047211 */ /* 0x010fc800078142ff */
[----:B------:R-:W-:Y:S02]  /*5100*/  LEA.HI.X.SX32 R0, R3, R27, 0x1, P0 ;  /* 0x0000001b03007211 */ /* 0x000fe400000f0eff */
[----:B------:R-:W3:Y:S01]  /*5110*/  LDG.E.64 R26, desc[UR6][R28.64+0x110] ;  /* 0x000110061c1a7981 */ /* 0x000ee2000c1e1b00 */
[----:B------:R-:W-:Y:S02]  /*5120*/  LOP3.LUT R17, R7, 0xffffff, RZ, 0xc0, !PT ;  /* 0x00ffffff07117812 */ /* 0x000fe400078ec0ff */
[----:B------:R-:W-:-:S03]  /*5130*/  LOP3.LUT R21, R5, 0xffffff, RZ, 0xc0, !PT ;  /* 0x00ffffff05157812 */ /* 0x000fc600078ec0ff */
[----:B------:R0:W-:Y:S04]  /*5140*/  STG.E.64 desc[UR6][R28.64+0xc8], R16 ;  /* 0x0000c8101c007986 */ /* 0x0001e8000c101b06 */
[----:B------:R1:W-:Y:S04]  /*5150*/  STG.E.64 desc[UR6][R28.64+0xd0], R20 ;  /* 0x0000d0141c007986 */ /* 0x0003e8000c101b06 */
[----:B0-----:R-:W4:Y:S04]  /*5160*/  LDG.E.64 R16, desc[UR6][R28.64+0x120] ;  /* 0x000120061c107981 */ /* 0x001f28000c1e1b00 */
[----:B-1----:R-:W4:Y:S01]  /*5170*/  LDG.E.64 R20, desc[UR6][R28.64+0x128] ;  /* 0x000128061c147981 */ /* 0x002f22000c1e1b00 */
[----:B-----5:R-:W-:-:S04]  /*5180*/  LEA.HI.SX32 R10, P0, R0, R10, 0x8 ;  /* 0x0000000a000a7211 */ /* 0x020fc800078142ff */
[----:B------:R-:W-:-:S04]  /*5190*/  LEA.HI.X.SX32 R11, R0, R11, 0x1, P0 ;  /* 0x0000000b000b7211 */ /* 0x000fc800000f0eff */
[----:B------:R-:W-:-:S04]  /*51a0*/  LEA.HI.SX32 R14, P0, R11, R14, 0x8 ;  /* 0x0000000e0b0e7211 */ /* 0x000fc800078142ff */
[----:B------:R-:W-:-:S04]  /*51b0*/  LEA.HI.X.SX32 R15, R11, R15, 0x1, P0 ;  /* 0x0000000f0b0f7211 */ /* 0x000fc800000f0eff */
[----:B------:R-:W-:-:S04]  /*51c0*/  LEA.HI.SX32 R18, P0, R15, R18, 0x8 ;  /* 0x000000120f127211 */ /* 0x000fc800078142ff */
[----:B------:R-:W-:Y:S02]  /*51d0*/  LEA.HI.X.SX32 R19, R15, R19, 0x1, P0 ;  /* 0x000000130f137211 */ /* 0x000fe400000f0eff */
[----:B------:R-:W-:Y:S02]  /*51e0*/  LOP3.LUT R9, R2, 0xffffff, RZ, 0xc0, !PT ;  /* 0x00ffffff02097812 */ /* 0x000fe400078ec0ff */
[----:B------:R-:W-:-:S03]  /*51f0*/  LOP3.LUT R7, R3, 0xffffff, RZ, 0xc0, !PT ;  /* 0x00ffffff03077812 */ /* 0x000fc600078ec0ff */
[----:B------:R4:W-:Y:S01]  /*5200*/  STG.E.64 desc[UR6][R28.64+0xd8], R8 ;  /* 0x0000d8081c007986 */ /* 0x0009e2000c101b06 */
[----:B------:R-:W-:-:S03]  /*5210*/  LOP3.LUT R5, R0, 0xffffff, RZ, 0xc0, !PT ;  /* 0x00ffffff00057812 */ /* 0x000fc600078ec0ff */
[----:B------:R0:W-:Y:S04]  /*5220*/  STG.E.64 desc[UR6][R28.64+0xe0], R6 ;  /* 0x0000e0061c007986 */ /* 0x0001e8000c101b06 */
[----:B------:R1:W-:Y:S01]  /*5230*/  STG.E.64 desc[UR6][R28.64+0xe8], R4 ;  /* 0x0000e8041c007986 */ /* 0x0003e2000c101b06 */
[----:B------:R-:W-:Y:S02]  /*5240*/  LOP3.LUT R11, R11, 0xffffff, RZ, 0xc0, !PT ;  /* 0x00ffffff0b0b7812 */ /* 0x000fe400078ec0ff */
[----:B------:R-:W-:Y:S01]  /*5250*/  LOP3.LUT R15, R15, 0xffffff, RZ, 0xc0, !PT ;  /* 0x00ffffff0f0f7812 */ /* 0x000fe200078ec0ff */
[----:B------:R-:W-:Y:S04]  /*5260*/  STG.E.64 desc[UR6][R28.64+0xa0], R36 ;  /* 0x0000a0241c007986 */ /* 0x000fe8000c101b06 */
[----:B------:R-:W-:Y:S04]  /*5270*/  STG.E.64 desc[UR6][R28.64+0xa8], R34 ;  /* 0x0000a8221c007986 */ /* 0x000fe8000c101b06 */
[----:B------:R-:W-:Y:S04]  /*5280*/  STG.E.64 desc[UR6][R28.64+0xb0], R30 ;  /* 0x0000b01e1c007986 */ /* 0x000fe8000c101b06 */
[----:B------:R-:W-:Y:S04]  /*5290*/  STG.E.64 desc[UR6][R28.64+0xf0], R10 ;  /* 0x0000f00a1c007986 */ /* 0x000fe8000c101b06 */
[----:B------:R-:W-:Y:S01]  /*52a0*/  STG.E.64 desc[UR6][R28.64+0xf8], R14 ;  /* 0x0000f80e1c007986 */ /* 0x000fe2000c101b06 */
[----:B--2---:R-:W-:-:S04]  /*52b0*/  LEA.HI.SX32 R22, P0, R19, R22, 0x8 ;  /* 0x0000001613167211 */ /* 0x004fc800078142ff */
[----:B------:R-:W-:-:S04]  /*52c0*/  LEA.HI.X.SX32 R23, R19, R23, 0x1, P0 ;  /* 0x0000001713177211 */ /* 0x000fc800000f0eff */
[----:B---3--:R-:W-:-:S04]  /*52d0*/  LEA.HI.SX32 R2, P0, R23, R26, 0x8 ;  /* 0x0000001a17027211 */ /* 0x008fc800078142ff */
[----:B------:R-:W-:-:S04]  /*52e0*/  LEA.HI.X.SX32 R27, R23, R27, 0x1, P0 ;  /* 0x0000001b171b7211 */ /* 0x000fc800000f0eff */
[----:B------:R-:W-:-:S04]  /*52f0*/  LEA.HI.SX32 R12, P0, R27, R12, 0x8 ;  /* 0x0000000c1b0c7211 */ /* 0x000fc800078142ff */
[----:B------:R-:W-:-:S04]  /*5300*/  LEA.HI.X.SX32 R13, R27, R13, 0x1, P0 ;  /* 0x0000000d1b0d7211 */ /* 0x000fc800000f0eff */
[----:B----4-:R-:W-:-:S04]  /*5310*/  LEA.HI.SX32 R8, P0, R13, R16, 0x8 ;  /* 0x000000100d087211 */ /* 0x010fc800078142ff */
[----:B------:R-:W-:-:S04]  /*5320*/  LEA.HI.X.SX32 R17, R13, R17, 0x1, P0 ;  /* 0x000000110d117211 */ /* 0x000fc800000f0eff */
        /* <DEDUP_REMOVED lines=8> */
[C---:B------:R-:W-:Y:S02]  /*53b0*/  LOP3.LUT R7, R21.reuse, 0xffffff, RZ, 0xc0, !PT ;  /* 0x00ffffff15077812 */ /* 0x040fe400078ec0ff */
[----:B------:R-:W-:Y:S01]  /*53c0*/  LEA.HI.X.SX32 R5, R21, R25, 0x1, P0 ;  /* 0x0000001915057211 */ /* 0x000fe200000f0eff */
[----:B------:R-:W-:Y:S04]  /*53d0*/  STG.E.64 desc[UR6][R28.64+0x100], R18 ;  /* 0x000100121c007986 */ /* 0x000fe8000c101b06 */
[----:B------:R-:W-:Y:S04]  /*53e0*/  STG.E.64 desc[UR6][R28.64+0x108], R22 ;  /* 0x000108161c007986 */ /* 0x000fe8000c101b06 */
[----:B------:R-:W-:Y:S04]  /*53f0*/  STG.E.64 desc[UR6][R28.64+0x110], R2 ;  /* 0x000110021c007986 */ /* 0x000fe8000c101b06 */
[----:B------:R-:W-:Y:S04]  /*5400*/  STG.E.64 desc[UR6][R28.64+0x118], R12 ;  /* 0x0001180c1c007986 */ /* 0x000fe8000c101b06 */
[----:B------:R-:W-:Y:S04]  /*5410*/  STG.E.64 desc[UR6][R28.64+0x120], R8 ;  /* 0x000120081c007986 */ /* 0x000fe8000c101b06 */
[----:B------:R-:W-:Y:S04]  /*5420*/  STG.E.64 desc[UR6][R28.64+0x128], R6 ;  /* 0x000128061c007986 */ /* 0x000fe8000c101b06 */
[----:B------:R-:W-:Y:S01]  /*5430*/  STG.E.64 desc[UR6][R28.64+0x130], R4 ;  /* 0x000130041c007986 */ /* 0x000fe2000c101b06 */
[----:B------:R-:W-:Y:S05]  /*5440*/  EXIT ;  /* 0x000000000000794d */ /* 0x000fea0003800000 */
.L_x_101:
        /* <DEDUP_REMOVED lines=11> */
.L_x_198:


//--------------------- .text._ZN6exblas5ExDOTEPxPKdS2_j --------------------------
	.section	.text._ZN6exblas5ExDOTEPxPKdS2_j,"ax",@progbits
	.align	128
        .global         _ZN6exblas5ExDOTEPxPKdS2_j
        .type           _ZN6exblas5ExDOTEPxPKdS2_j,@function
        .size           _ZN6exblas5ExDOTEPxPKdS2_j,(.L_x_199 - _ZN6exblas5ExDOTEPxPKdS2_j)
        .other          _ZN6exblas5ExDOTEPxPKdS2_j,@"STO_CUDA_ENTRY STV_DEFAULT"
_ZN6exblas5ExDOTEPxPKdS2_j:
.text._ZN6exblas5ExDOTEPxPKdS2_j:
        /* <DEDUP_REMOVED lines=63> */
.L_x_153:
[----:B0-----:R-:W0:Y:S01]  /*03f0*/  LDC.64 R6, c[0x0][0x388] ;  /* 0x0000e200ff067b82 */ /* 0x001e220000000a00 */
[----:B------:R-:W1:Y:S07]  /*0400*/  LDCU UR4, c[0x0][0x398] ;  /* 0x00007300ff0477ac */ /* 0x000e6e0008000800 */
[----:B------:R-:W2:Y:S01]  /*0410*/  LDC.64 R18, c[0x0][0x390] ;  /* 0x0000e400ff127b82 */ /* 0x000ea20000000a00 */
[----:B0-----:R-:W-:-:S06]  /*0420*/  IMAD.WIDE.U32 R6, R4, 0x8, R6 ;  /* 0x0000000804067825 */ /* 0x001fcc00078e0006 */
[----:B------:R-:W3:Y:S01]  /*0430*/  LDG.E.64 R6, desc[UR6][R6.64] ;  /* 0x0000000606067981 */ /* 0x000ee2000c1e1b00 */
[----:B--2---:R-:W-:-:S06]  /*0440*/  IMAD.WIDE.U32 R18, R4, 0x8, R18 ;  /* 0x0000000804127825 */ /* 0x004fcc00078e0012 */
[----:B------:R-:W3:Y:S01]  /*0450*/  LDG.E.64 R18, desc[UR6][R18.64] ;  /* 0x0000000612127981 */ /* 0x000ee2000c1e1b00 */
[----:B------:R-:W-:Y:S01]  /*0460*/  IMAD.IADD R4, R5, 0x1, R4 ;  /* 0x0000000105047824 */ /* 0x000fe200078e0204 */
[----:B------:R-:W-:Y:S04]  /*0470*/  BSSY B0, `(.L_x_104) ;  /* 0x000025e000007945 */ /* 0x000fe80003800000 */
[----:B-1----:R-:W-:Y:S01]  /*0480*/  ISETP.GE.U32.AND P2, PT, R4, UR4, PT ;  /* 0x0000000404007c0c */ /* 0x002fe2000bf46070 */
[----:B---3--:R-:W-:-:S08]  /*0490*/  DFMA R16, R6, R18, R10 ;  /* 0x000000120610722b */ /* 0x008fd0000000000a */
        /* <DEDUP_REMOVED lines=62> */
.L_x_117:
[----:B------:R-:W-:Y:S01]  /*0880*/  IMAD R29, R21, 0x80, R2 ;  /* 0x00000080151d7824 */ /* 0x000fe200078e0202 */
[----:B0-----:R-:W0:Y:S01]  /*0890*/  F2I.S64.F64 R26, R18 ;  /* 0x00000012001a7311 */ /* 0x001e220000301900 */
[----:B------:R-:W-:Y:S03]  /*08a0*/  BSSY B3, `(.L_x_108) ;  /* 0x000000f000037945 */ /* 0x000fe60003800000 */
[----:B------:R1:W2:Y:S04]  /*08b0*/  LDS.64 R22, [R29] ;  /* 0x000000001d167984 */ /* 0x0002a80000000a00 */
[----:B------:R1:W3:Y:S01]  /*08c0*/  FRND.F64 R14, R18 ;  /* 0x00000012000e7313 */ /* 0x0002e20000301800 */
[----:B0-----:R-:W-:-:S07]  /*08d0*/  IMAD.MOV.U32 R20, RZ, RZ, R26 ;  /* 0x000000ffff147224 */ /* 0x001fce00078e001a */
.L_x_109:
        /* <DEDUP_REMOVED lines=12> */
.L_x_108:
        /* <DEDUP_REMOVED lines=18> */
.L_x_116:
[----:B01----:R-:W-:Y:S01]  /*0ac0*/  IMAD R23, R25, 0x80, R2 ;  /* 0x0000008019177824 */ /* 0x003fe200078e0202 */
[----:B------:R-:W-:Y:S01]  /*0ad0*/  IADD3 RZ, P0, PT, R20, R24, RZ ;  /* 0x0000001814ff7210 */ /* 0x000fe20007f1e0ff */
[----:B------:R-:W-:Y:S01]  /*0ae0*/  BSSY B4, `(.L_x_112) ;  /* 0x0000010000047945 */ /* 0x000fe20003800000 */
[----:B------:R-:W-:Y:S02]  /*0af0*/  IMAD.MOV.U32 R26, RZ, RZ, RZ ;  /* 0x000000ffff1a7224 */ /* 0x000fe400078e00ff */
[----:B-1----:R0:W1:Y:S01]  /*0b00*/  LDS.64 R28, [R23] ;  /* 0x00000000171c7984 */ /* 0x0020620000000a00 */
[----:B------:R-:W-:-:S05]  /*0b10*/  IMAD.X R20, R27, 0x1, R22, P0 ;  /* 0x000000011b147824 */ /* 0x000fca00000e0616 */
[----:B------:R-:W-:-:S07]  /*0b20*/  LOP3.LUT R27, R20, 0xff000000, RZ, 0xc0, !PT ;  /* 0xff000000141b7812 */ /* 0x000fce00078ec0ff */
.L_x_113:
        /* <DEDUP_REMOVED lines=12> */
.L_x_112:
        /* <DEDUP_REMOVED lines=13> */
.L_x_115:
        /* <DEDUP_REMOVED lines=12> */
.L_x_114:
        /* <DEDUP_REMOVED lines=17> */
.L_x_111:
[----:B------:R-:W-:Y:S05]  /*0e90*/  BSYNC B3 ;  /* 0x0000000000037941 */ /* 0x000fea0003800000 */
.L_x_110:
[----:B---3--:R-:W-:Y:S01]  /*0ea0*/  DADD R14, -R14, R18 ;  /* 0x000000000e0e7229 */ /* 0x008fe20000000112 */
[----:B------:R-:W-:-:S07]  /*0eb0*/  VIADD R21, R21, 0xffffffff ;  /* 0xffffffff15157836 */ /* 0x000fce0000000000 */
[----:B-1----:R-:W-:-:S08]  /*0ec0*/  DMUL R18, R14, 7.20575940379279360000e+16 ;  /* 0x437000000e127828 */ /* 0x002fd00000000000 */
[----:B------:R-:W-:-:S14]  /*0ed0*/  DSETP.NEU.AND P0, PT, R18, RZ, PT ;  /* 0x000000ff1200722a */ /* 0x000fdc0003f0d000 */
[----:B------:R-:W-:Y:S05]  /*0ee0*/  @P0 BRA `(.L_x_117) ;  /* 0xfffffff800640947 */ /* 0x000fea000383ffff */
.L_x_107:
[----:B------:R-:W-:Y:S05]  /*0ef0*/  BSYNC B2 ;  /* 0x0000000000027941 */ /* 0x000fea0003800000 */
.L_x_106:
        /* <DEDUP_REMOVED lines=39> */
.L_x_129:
[----:B0-----:R-:W-:Y:S01]  /*1170*/  IMAD R23, R19, 0x80, R2 ;  /* 0x0000008013177824 */ /* 0x001fe200078e0202 */
[----:B------:R-:W0:Y:S01]  /*1180*/  F2I.S64.F64 R26, R16 ;  /* 0x00000010001a7311 */ /* 0x000e220000301900 */
[----:B------:R-:W-:Y:S03]  /*1190*/  BSSY B3, `(.L_x_120) ;  /* 0x000000f000037945 */ /* 0x000fe60003800000 */
[----:B------:R1:W2:Y:S04]  /*11a0*/  LDS.64 R20, [R23] ;  /* 0x0000000017147984 */ /* 0x0002a80000000a00 */
[----:B------:R1:W3:Y:S01]  /*11b0*/  FRND.F64 R14, R16 ;  /* 0x00000010000e7313 */ /* 0x0002e20000301800 */
[----:B0-----:R-:W-:-:S07]  /*11c0*/  IMAD.MOV.U32 R18, RZ, RZ, R26 ;  /* 0x000000ffff127224 */ /* 0x001fce00078e001a */
.L_x_121:
        /* <DEDUP_REMOVED lines=12> */
.L_x_120:
        /* <DEDUP_REMOVED lines=19> */
.L_x_128:
[----:B01----:R-:W-:Y:S01]  /*13c0*/  IMAD R21, R23, 0x80, R2 ;  /* 0x0000008017157824 */ /* 0x003fe200078e0202 */
[----:B------:R-:W-:Y:S01]  /*13d0*/  IADD3 RZ, P0, PT, R18, R29, RZ ;  /* 0x0000001d12ff7210 */ /* 0x000fe20007f1e0ff */
[----:B------:R-:W-:Y:S01]  /*13e0*/  BSSY B4, `(.L_x_124) ;  /* 0x0000010000047945 */ /* 0x000fe20003800000 */
[----:B------:R-:W-:Y:S02]  /*13f0*/  IMAD.MOV.U32 R33, RZ, RZ, RZ ;  /* 0x000000ffff217224 */ /* 0x000fe400078e00ff */
[----:B------:R0:W1:Y:S01]  /*1400*/  LDS.64 R24, [R21] ;  /* 0x0000000015187984 */ /* 0x0000620000000a00 */
[----:B------:R-:W-:-:S05]  /*1410*/  IMAD.X R27, R27, 0x1, R20, P0 ;  /* 0x000000011b1b7824 */ /* 0x000fca00000e0614 */
[----:B------:R-:W-:-:S07]  /*1420*/  LOP3.LUT R31, R27, 0xff000000, RZ, 0xc0, !PT ;  /* 0xff0000001b1f7812 */ /* 0x000fce00078ec0ff */
.L_x_125:
        /* <DEDUP_REMOVED lines=12> */
.L_x_124:
        /* <DEDUP_REMOVED lines=12> */
.L_x_127:
        /* <DEDUP_REMOVED lines=12> */
.L_x_126:
        /* <DEDUP_REMOVED lines=17> */
.L_x_123:
[----:B------:R-:W-:Y:S05]  /*1780*/  BSYNC B3 ;  /* 0x0000000000037941 */ /* 0x000fea0003800000 */
.L_x_122:
[----:B---3--:R-:W-:Y:S01]  /*1790*/  DADD R14, -R14, R16 ;  /* 0x000000000e0e7229 */ /* 0x008fe20000000110 */
[----:B------:R-:W-:-:S07]  /*17a0*/  VIADD R19, R19, 0xffffffff ;  /* 0xffffffff13137836 */ /* 0x000fce0000000000 */
[----:B-1----:R-:W-:-:S08]  /*17b0*/  DMUL R16, R14, 7.20575940379279360000e+16 ;  /* 0x437000000e107828 */ /* 0x002fd00000000000 */
[----:B------:R-:W-:-:S14]  /*17c0*/  DSETP.NEU.AND P0, PT, R16, RZ, PT ;  /* 0x000000ff1000722a */ /* 0x000fdc0003f0d000 */
[----:B------:R-:W-:Y:S05]  /*17d0*/  @P0 BRA `(.L_x_129) ;  /* 0xfffffff800640947 */ /* 0x000fea000383ffff */
.L_x_119:
[----:B------:R-:W-:Y:S05]  /*17e0*/  BSYNC B2 ;  /* 0x0000000000027941 */ /* 0x000fea0003800000 */
.L_x_118:
        /* <DEDUP_REMOVED lines=39> */
.L_x_141:
[----:B0-----:R-:W-:Y:S01]  /*1a60*/  IMAD R21, R17, 0x80, R2 ;  /* 0x0000008011157824 */ /* 0x001fe200078e0202 */
[----:B------:R-:W0:Y:S01]  /*1a70*/  F2I.S64.F64 R22, R12 ;  /* 0x0000000c00167311 */ /* 0x000e220000301900 */
[----:B------:R-:W-:Y:S03]  /*1a80*/  BSSY B3, `(.L_x_132) ;  /* 0x000000f000037945 */ /* 0x000fe60003800000 */
[----:B------:R1:W2:Y:S04]  /*1a90*/  LDS.64 R18, [R21] ;  /* 0x0000000015127984 */ /* 0x0002a80000000a00 */
[----:B------:R1:W3:Y:S01]  /*1aa0*/  FRND.F64 R14, R12 ;  /* 0x0000000c000e7313 */ /* 0x0002e20000301800 */
[----:B0-----:R-:W-:-:S07]  /*1ab0*/  IMAD.MOV.U32 R16, RZ, RZ, R22 ;  /* 0x000000ffff107224 */ /* 0x001fce00078e0016 */
.L_x_133:
        /* <DEDUP_REMOVED lines=12> */
.L_x_132:
        /* <DEDUP_REMOVED lines=19> */
.L_x_140:
[----:B01----:R-:W-:Y:S01]  /*1cb0*/  IMAD R19, R21, 0x80, R2 ;  /* 0x0000008015137824 */ /* 0x003fe200078e0202 */
[----:B------:R-:W-:Y:S01]  /*1cc0*/  IADD3 RZ, P0, PT, R16, R27, RZ ;  /* 0x0000001b10ff7210 */ /* 0x000fe20007f1e0ff */
[----:B------:R-:W-:Y:S01]  /*1cd0*/  BSSY B4, `(.L_x_136) ;  /* 0x0000010000047945 */ /* 0x000fe20003800000 */
[----:B------:R-:W-:Y:S02]  /*1ce0*/  IMAD.MOV.U32 R29, RZ, RZ, RZ ;  /* 0x000000ffff1d7224 */ /* 0x000fe400078e00ff */
[----:B------:R0:W1:Y:S01]  /*1cf0*/  LDS.64 R24, [R19] ;  /* 0x0000000013187984 */ /* 0x0000620000000a00 */
[----:B------:R-:W-:-:S05]  /*1d00*/  IMAD.X R23, R23, 0x1, R18, P0 ;  /* 0x0000000117177824 */ /* 0x000fca00000e0612 */
[----:B------:R-:W-:-:S07]  /*1d10*/  LOP3.LUT R31, R23, 0xff000000, RZ, 0xc0, !PT ;  /* 0xff000000171f7812 */ /* 0x000fce00078ec0ff */
.L_x_137:
        /* <DEDUP_REMOVED lines=12> */
.L_x_136:
        /* <DEDUP_REMOVED lines=12> */
.L_x_139:
        /* <DEDUP_REMOVED lines=12> */
.L_x_138:
        /* <DEDUP_REMOVED lines=17> */
.L_x_135:
[----:B------:R-:W-:Y:S05]  /*2070*/  BSYNC B3 ;  /* 0x0000000000037941 */ /* 0x000fea0003800000 */
.L_x_134:
[----:B-1-3--:R-:W-:Y:S01]  /*2080*/  DADD R12, -R14, R12 ;  /* 0x000000000e0c7229 */ /* 0x00afe2000000010c */
[----:B------:R-:W-:-:S07]  /*2090*/  VIADD R17, R17, 0xffffffff ;  /* 0xffffffff11117836 */ /* 0x000fce0000000000 */
[----:B------:R-:W-:-:S08]  /*20a0*/  DMUL R12, R12, 7.20575940379279360000e+16 ;  /* 0x437000000c0c7828 */ /* 0x000fd00000000000 */
[----:B------:R-:W-:-:S14]  /*20b0*/  DSETP.NEU.AND P0, PT, R12, RZ, PT ;  /* 0x000000ff0c00722a */ /* 0x000fdc0003f0d000 */
[----:B------:R-:W-:Y:S05]  /*20c0*/  @P0 BRA `(.L_x_141) ;  /* 0xfffffff800640947 */ /* 0x000fea000383ffff */
.L_x_131:
[----:B------:R-:W-:Y:S05]  /*20d0*/  BSYNC B2 ;  /* 0x0000000000027941 */ /* 0x000fea0003800000 */
.L_x_130:
        /* <DEDUP_REMOVED lines=45> */
.L_x_152:
[----:B0-----:R-:W-:Y:S01]  /*23b0*/  IMAD R21, R17, 0x80, R2 ;  /* 0x0000008011157824 */ /* 0x001fe200078e0202 */
[----:B------:R-:W0:Y:S01]  /*23c0*/  F2I.S64.F64 R22, R6 ;  /* 0x0000000600167311 */ /* 0x000e220000301900 */
[----:B------:R-:W-:Y:S03]  /*23d0*/  BSSY B3, `(.L_x_143) ;  /* 0x000000f000037945 */ /* 0x000fe60003800000 */
[----:B------:R1:W2:Y:S04]  /*23e0*/  LDS.64 R18, [R21] ;  /* 0x0000000015127984 */ /* 0x0002a80000000a00 */
[----:B------:R1:W3:Y:S01]  /*23f0*/  FRND.F64 R12, R6 ;  /* 0x00000006000c7313 */ /* 0x0002e20000301800 */
[----:B0-----:R-:W-:-:S07]  /*2400*/  IMAD.MOV.U32 R16, RZ, RZ, R22 ;  /* 0x000000ffff107224 */ /* 0x001fce00078e0016 */
.L_x_144:
        /* <DEDUP_REMOVED lines=12> */
.L_x_143:
        /* <DEDUP_REMOVED lines=19> */
.L_x_151:
[----:B01----:R-:W-:Y:S01]  /*2600*/  IMAD R19, R21, 0x80, R2 ;  /* 0x0000008015137824 */ /* 0x003fe200078e0202 */
[----:B------:R-:W-:Y:S01]  /*2610*/  IADD3 RZ, P0, PT, R16, R27, RZ ;  /* 0x0000001b10ff7210 */ /* 0x000fe20007f1e0ff */
[----:B------:R-:W-:Y:S01]  /*2620*/  BSSY B4, `(.L_x_147) ;  /* 0x0000010000047945 */ /* 0x000fe20003800000 */
[----:B------:R-:W-:Y:S02]  /*2630*/  IMAD.MOV.U32 R29, RZ, RZ, RZ ;  /* 0x000000ffff1d7224 */ /* 0x000fe400078e00ff */
[----:B------:R0:W1:Y:S01]  /*2640*/  LDS.64 R24, [R19] ;  /* 0x0000000013187984 */ /* 0x0000620000000a00 */
[----:B------:R-:W-:-:S05]  /*2650*/  IMAD.X R23, R23, 0x1, R18, P0 ;  /* 0x0000000117177824 */ /* 0x000fca00000e0612 */
[----:B------:R-:W-:-:S07]  /*2660*/  LOP3.LUT R31, R23, 0xff000000, RZ, 0xc0, !PT ;  /* 0xff000000171f7812 */ /* 0x000fce00078ec0ff */
.L_x_148:
        /* <DEDUP_REMOVED lines=12> */
.L_x_147:
        /* <DEDUP_REMOVED lines=12> */
.L_x_150:
        /* <DEDUP_REMOVED lines=12> */
.L_x_149:
        /* <DEDUP_REMOVED lines=17> */
.L_x_146:
[----:B------:R-:W-:Y:S05]  /*29c0*/  BSYNC B3 ;  /* 0x0000000000037941 */ /* 0x000fea0003800000 */
.L_x_145:
[----:B-1-3--:R-:W-:Y:S01]  /*29d0*/  DADD R6, -R12, R6 ;  /* 0x000000000c067229 */ /* 0x00afe20000000106 */
[----:B------:R-:W-:-:S07]  /*29e0*/  VIADD R17, R17, 0xffffffff ;  /* 0xffffffff11117836 */ /* 0x000fce0000000000 */
[----:B------:R-:W-:-:S08]  /*29f0*/  DMUL R6, R6, 7.20575940379279360000e+16 ;  /* 0x4370000006067828 */ /* 0x000fd00000000000 */
[----:B------:R-:W-:-:S14]  /*2a00*/  DSETP.NEU.AND P0, PT, R6, RZ, PT ;  /* 0x000000ff0600722a */ /* 0x000fdc0003f0d000 */
[----:B------:R-:W-:Y:S05]  /*2a10*/  @P0 BRA `(.L_x_152) ;  /* 0xfffffff800640947 */ /* 0x000fea000383ffff */
[----:B------:R-:W-:Y:S05]  /*2a20*/  BSYNC B2 ;  /* 0x0000000000027941 */ /* 0x000fea0003800000 */
.L_x_142:
[----:B------:R-:W-:Y:S02]  /*2a30*/  CS2R R8, SRZ ;  /* 0x0000000000087805 */ /* 0x000fe4000001ff00 */
[----:B------:R-:W-:-:S07]  /*2a40*/  CS2R R10, SRZ ;  /* 0x00000000000a7805 */ /* 0x000fce000001ff00 */
.L_x_105:
[----:B------:R-:W-:Y:S05]  /*2a50*/  BSYNC B0 ;  /* 0x0000000000007941 */ /* 0x000fea0003800000 */
.L_x_104:
[----:B------:R-:W-:Y:S05]  /*2a60*/  @!P2 BRA `(.L_x_153) ;  /* 0xffffffd80060a947 */ /* 0x000fea000383ffff */
.L_x_103:
[----:B------:R-:W-:Y:S05]  /*2a70*/  BSYNC B1 ;  /* 0x0000000000017941 */ /* 0x000fea0003800000 */
.L_x_102:
        /* <DEDUP_REMOVED lines=39> */
.L_x_165:
[----:B0-----:R-:W-:Y:S01]  /*2cf0*/  IMAD R21, R17, 0x80, R2 ;  /* 0x0000008011157824 */ /* 0x001fe200078e0202 */
[----:B------:R-:W0:Y:S01]  /*2d00*/  F2I.S64.F64 R24, R12 ;  /* 0x0000000c00187311 */ /* 0x000e220000301900 */
[----:B------:R-:W-:Y:S03]  /*2d10*/  BSSY B1, `(.L_x_156) ;  /* 0x000000f000017945 */ /* 0x000fe60003800000 */
[----:B------:R1:W2:Y:S04]  /*2d20*/  LDS.64 R18, [R21] ;  /* 0x0000000015127984 */ /* 0x0002a80000000a00 */
[----:B------:R1:W3:Y:S01]  /*2d30*/  FRND.F64 R10, R12 ;  /* 0x0000000c000a7313 */ /* 0x0002e20000301800 */
[----:B0-----:R-:W-:-:S07]  /*2d40*/  IMAD.MOV.U32 R16, RZ, RZ, R24 ;  /* 0x000000ffff107224 */ /* 0x001fce00078e0018 */
.L_x_157:
        /* <DEDUP_REMOVED lines=12> */
.L_x_156:
        /* <DEDUP_REMOVED lines=19> */
.L_x_164:
[----:B01----:R-:W-:Y:S01]  /*2f40*/  IMAD R21, R23, 0x80, R2 ;  /* 0x0000008017157824 */ /* 0x003fe200078e0202 */
[----:B------:R-:W-:Y:S01]  /*2f50*/  IADD3 RZ, P0, PT, R16, R27, RZ ;  /* 0x0000001b10ff7210 */ /* 0x000fe20007f1e0ff */
[----:B------:R-:W-:Y:S01]  /*2f60*/  BSSY B2, `(.L_x_160) ;  /* 0x0000010000027945 */ /* 0x000fe20003800000 */
[----:B------:R-:W-:Y:S02]  /*2f70*/  IMAD.MOV.U32 R29, RZ, RZ, RZ ;  /* 0x000000ffff1d7224 */ /* 0x000fe400078e00ff */
[----:B------:R0:W1:Y:S01]  /*2f80*/  LDS.64 R18, [R21] ;  /* 0x0000000015127984 */ /* 0x0000620000000a00 */
[----:B------:R-:W-:-:S05]  /*2f90*/  IMAD.X R25, R25, 0x1, R20, P0 ;  /* 0x0000000119197824 */ /* 0x000fca00000e0614 */
[----:B------:R-:W-:-:S07]  /*2fa0*/  LOP3.LUT R31, R25, 0xff000000, RZ, 0xc0, !PT ;  /* 0xff000000191f7812 */ /* 0x000fce00078ec0ff */
.L_x_161:
        /* <DEDUP_REMOVED lines=12> */
.L_x_160:
        /* <DEDUP_REMOVED lines=12> */
.L_x_163:
        /* <DEDUP_REMOVED lines=12> */
.L_x_162:
        /* <DEDUP_REMOVED lines=17> */
.L_x_159:
[----:B------:R-:W-:Y:S05]  /*3300*/  BSYNC B1 ;  /* 0x0000000000017941 */ /* 0x000fea0003800000 */
.L_x_158:
[----:B---3--:R-:W-:Y:S01]  /*3310*/  DADD R10, -R10, R12 ;  /* 0x000000000a0a7229 */ /* 0x008fe2000000010c */
[----:B------:R-:W-:-:S07]  /*3320*/  VIADD R17, R17, 0xffffffff ;  /* 0xffffffff11117836 */ /* 0x000fce0000000000 */
[----:B-1----:R-:W-:-:S08]  /*3330*/  DMUL R12, R10, 7.20575940379279360000e+16 ;  /* 0x437000000a0c7828 */ /* 0x002fd00000000000 */
[----:B------:R-:W-:-:S14]  /*3340*/  DSETP.NEU.AND P0, PT, R12, RZ, PT ;  /* 0x000000ff0c00722a */ /* 0x000fdc0003f0d000 */
[----:B------:R-:W-:Y:S05]  /*3350*/  @P0 BRA `(.L_x_165) ;  /* 0xfffffff800640947 */ /* 0x000fea000383ffff */
.L_x_155:
[----:B------:R-:W-:Y:S05]  /*3360*/  BSYNC B0 ;  /* 0x0000000000007941 */ /* 0x000fea0003800000 */
.L_x_154:
        /* <DEDUP_REMOVED lines=39> */
.L_x_177:
[----:B------:R-:W-:Y:S01]  /*35e0*/  IMAD R19, R13, 0x80, R2 ;  /* 0x000000800d137824 */ /* 0x000fe200078e0202 */
[----:B0-----:R-:W0:Y:S01]  /*35f0*/  F2I.S64.F64 R22, R10 ;  /* 0x0000000a00167311 */ /* 0x001e220000301900 */
[----:B------:R-:W-:Y:S03]  /*3600*/  BSSY B1, `(.L_x_168) ;  /* 0x000000f000017945 */ /* 0x000fe60003800000 */
[----:B------:R1:W2:Y:S04]  /*3610*/  LDS.64 R16, [R19] ;  /* 0x0000000013107984 */ /* 0x0002a80000000a00 */
[----:B------:R1:W3:Y:S01]  /*3620*/  FRND.F64 R8, R10 ;  /* 0x0000000a00087313 */ /* 0x0002e20000301800 */
[----:B0-----:R-:W-:-:S07]  /*3630*/  IMAD.MOV.U32 R12, RZ, RZ, R22 ;  /* 0x000000ffff0c7224 */ /* 0x001fce00078e0016 */
.L_x_169:
        /* <DEDUP_REMOVED lines=12> */
.L_x_168:
        /* <DEDUP_REMOVED lines=19> */
.L_x_176:
[----:B01----:R-:W-:Y:S01]  /*3830*/  IMAD R21, R19, 0x80, R2 ;  /* 0x0000008013157824 */ /* 0x003fe200078e0202 */
[----:B------:R-:W-:Y:S01]  /*3840*/  IADD3 RZ, P0, PT, R12, R25, RZ ;  /* 0x000000190cff7210 */ /* 0x000fe20007f1e0ff */
[----:B------:R-:W-:Y:S01]  /*3850*/  BSSY B2, `(.L_x_172) ;  /* 0x0000010000027945 */ /* 0x000fe20003800000 */
[----:B------:R-:W-:Y:S02]  /*3860*/  IMAD.MOV.U32 R27, RZ, RZ, RZ ;  /* 0x000000ffff1b7224 */ /* 0x000fe400078e00ff */
[----:B------:R0:W1:Y:S01]  /*3870*/  LDS.64 R16, [R21] ;  /* 0x0000000015107984 */ /* 0x0000620000000a00 */
[----:B------:R-:W-:-:S05]  /*3880*/  IMAD.X R23, R23, 0x1, R18, P0 ;  /* 0x0000000117177824 */ /* 0x000fca00000e0612 */
[----:B------:R-:W-:-:S07]  /*3890*/  LOP3.LUT R29, R23, 0xff000000, RZ, 0xc0, !PT ;  /* 0xff000000171d7812 */ /* 0x000fce00078ec0ff */
.L_x_173:
        /* <DEDUP_REMOVED lines=12> */
.L_x_172:
        /* <DEDUP_REMOVED lines=12> */
.L_x_175:
        /* <DEDUP_REMOVED lines=12> */
.L_x_174:
        /* <DEDUP_REMOVED lines=17> */
.L_x_171:
[----:B------:R-:W-:Y:S05]  /*3bf0*/  BSYNC B1 ;  /* 0x0000000000017941 */ /* 0x000fea0003800000 */
.L_x_170:
[----:B---3--:R-:W-:Y:S01]  /*3c00*/  DADD R8, -R8, R10 ;  /* 0x0000000008087229 */ /* 0x008fe2000000010a */
[----:B------:R-:W-:-:S07]  /*3c10*/  VIADD R13, R13, 0xffffffff ;  /* 0xffffffff0d0d7836 */ /* 0x000fce0000000000 */
[----:B-1----:R-:W-:-:S08]  /*3c20*/  DMUL R10, R8, 7.20575940379279360000e+16 ;  /* 0x43700000080a7828 */ /* 0x002fd00000000000 */
[----:B------:R-:W-:-:S14]  /*3c30*/  DSETP.NEU.AND P0, PT, R10, RZ, PT ;  /* 0x000000ff0a00722a */ /* 0x000fdc0003f0d000 */
[----:B------:R-:W-:Y:S05]  /*3c40*/  @P0 BRA `(.L_x_177) ;  /* 0xfffffff800640947 */ /* 0x000fea000383ffff */
.L_x_167:
[----:B------:R-:W-:Y:S05]  /*3c50*/  BSYNC B0 ;  /* 0x0000000000007941 */ /* 0x000fea0003800000 */
.L_x_166:
        /* <DEDUP_REMOVED lines=38> */
.L_x_188:
[----:B0-----:R-:W-:Y:S01]  /*3ec0*/  IMAD R19, R13, 0x80, R2 ;  /* 0x000000800d137824 */ /* 0x001fe200078e0202 */
[----:B------:R-:W0:Y:S01]  /*3ed0*/  F2I.S64.F64 R16, R10 ;  /* 0x0000000a00107311 */ /* 0x000e220000301900 */
[----:B------:R-:W-:Y:S03]  /*3ee0*/  BSSY B0, `(.L_x_179) ;  /* 0x000000f000007945 */ /* 0x000fe60003800000 */
[----:B------:R1:W2:Y:S04]  /*3ef0*/  LDS.64 R14, [R19] ;  /* 0x00000000130e7984 */ /* 0x0002a80000000a00 */
[----:B------:R1:W3:Y:S01]  /*3f00*/  FRND.F64 R8, R10 ;  /* 0x0000000a00087313 */ /* 0x0002e20000301800 */
[----:B0-----:R-:W-:-:S07]  /*3f10*/  IMAD.MOV.U32 R12, RZ, RZ, R16 ;  /* 0x000000ffff0c7224 */ /* 0x001fce00078e0010 */
.L_x_180:
        /* <DEDUP_REMOVED lines=12> */
.L_x_179:
        /* <DEDUP_REMOVED lines=19> */
.L_x_187:
[----:B01----:R-:W-:Y:S01]  /*4110*/  IMAD R19, R21, 0x80, R2 ;  /* 0x0000008015137824 */ /* 0x003fe200078e0202 */
[----:B------:R-:W-:Y:S01]  /*4120*/  IADD3 RZ, P0, PT, R12, R23, RZ ;  /* 0x000000170cff7210 */ /* 0x000fe20007f1e0ff */
[----:B------:R-:W-:Y:S01]  /*4130*/  BSSY B1, `(.L_x_183) ;  /* 0x0000010000017945 */ /* 0x000fe20003800000 */
[----:B------:R-:W-:Y:S02]  /*4140*/  IMAD.MOV.U32 R25, RZ, RZ, RZ ;  /* 0x000000ffff197224 */ /* 0x000fe400078e00ff */
[----:B------:R0:W1:Y:S01]  /*4150*/  LDS.64 R14, [R19] ;  /* 0x00000000130e7984 */ /* 0x0000620000000a00 */
[----:B------:R-:W-:-:S05]  /*4160*/  IMAD.X R17, R17, 0x1, R16, P0 ;  /* 0x0000000111117824 */ /* 0x000fca00000e0610 */
[----:B------:R-:W-:-:S07]  /*4170*/  LOP3.LUT R27, R17, 0xff000000, RZ, 0xc0, !PT ;  /* 0xff000000111b7812 */ /* 0x000fce00078ec0ff */
.L_x_184:
        /* <DEDUP_REMOVED lines=12> */
.L_x_183:
        /* <DEDUP_REMOVED lines=12> */
.L_x_186:
        /* <DEDUP_REMOVED lines=12> */
.L_x_185:
        /* <DEDUP_REMOVED lines=17> */
.L_x_182:
[----:B------:R-:W-:Y:S05]  /*44d0*/  BSYNC B0 ;  /* 0x0000000000007941 */ /* 0x000fea0003800000 */
.L_x_181:
[----:B---3--:R-:W-:Y:S01]  /*44e0*/  DADD R8, -R8, R10 ;  /* 0x0000000008087229 */ /* 0x008fe2000000010a */
[----:B------:R-:W-:-:S07]  /*44f0*/  VIADD R13, R13, 0xffffffff ;  /* 0xffffffff0d0d7836 */ /* 0x000fce0000000000 */
[----:B-1----:R-:W-:-:S08]  /*4500*/  DMUL R10, R8, 7.20575940379279360000e+16 ;  /* 0x43700000080a7828 */ /* 0x002fd00000000000 */
[----:B------:R-:W-:-:S14]  /*4510*/  DSETP.NEU.AND P0, PT, R10, RZ, PT ;  /* 0x000000ff0a00722a */ /* 0x000fdc0003f0d000 */
[----:B------:R-:W-:Y:S05]  /*4520*/  @P0 BRA `(.L_x_188) ;  /* 0xfffffff800640947 */ /* 0x000fea000383ffff */
.L_x_178:
        /* <DEDUP_REMOVED lines=38> */
.L_x_190:
[----:B------:R-:W-:Y:S05]  /*4790*/  BSYNC.RECONVERGENT B0 ;  /* 0x0000000000007941 */ /* 0x000fea0003800200 */
.L_x_189:
        /* <DEDUP_REMOVED lines=199> */
.L_x_191:
        /* <DEDUP_REMOVED lines=15> */
.L_x_199:


//--------------------- .text._ZN3cub18CUB_300001_SM_10006detail8for_each13static_kernelINS2_12policy_hub_t12policy_500_tEmN6thrust24THRUST_300001_SM_1000_NS8cuda_cub20__uninitialized_fill7functorINS7_10device_ptrIdEEdEEEEvT0_T1_ --------------------------
	.section	.text._ZN3cub18CUB_300001_SM_10006detail8for_each13static_kernelINS2_12policy_hub_t12policy_500_tEmN6thrust24THRUST_300001_SM_1000_NS8cuda_cub20__uninitialized_fill7functorINS7_10device_ptrIdEEdEEEEvT0_T1_,"ax",@progbits
	.align	128
        .global         _ZN3cub18CUB_300001_SM_10006detail8for_each13static_kernelINS2_12policy_hub_t12policy_500_tEmN6thrust24THRUST_300001_SM_1000_NS8cuda_cub20__uninitialized_fill7functorINS7_10device_ptrIdEEdEEEEvT0_T1_
        .type           _ZN3cub18CUB_300001_SM_10006detail8for_each13static_kernelINS2_12policy_hub_t12policy_500_tEmN6thrust24THRUST_300001_SM_1000_NS8cuda_cub20__uninitialized_fill7functorINS7_10device_ptrIdEEdEEEEvT0_T1_,@function
        .size           _ZN3cub18CUB_300001_SM_10006detail8for_each13static_kernelINS2_12policy_hub_t12policy_500_tEmN6thrust24THRUST_300001_SM_1000_NS8cuda_cub20__uninitialized_fill7functorINS7_10device_ptrIdEEdEEEEvT0_T1_,(.L_x_200 - _ZN3cub18CUB_300001_SM_10006detail8for_each13static_kernelINS2_12policy_hub_t12policy_500_tEmN6thrust24THRUST_300001_SM_1000_NS8cuda_cub20__uninitialized_fill7functorINS7_10device_ptrIdEEdEEEEvT0_T1_)
        .other          _ZN3cub18CUB_300001_SM_10006detail8for_each13static_kernelINS2_12policy_hub_t12policy_500_tEmN6thrust24THRUST_300001_SM_1000_NS8cuda_cub20__uninitialized_fill7functorINS7_10device_ptrIdEEdEEEEvT0_T1_,@"STO_CUDA_ENTRY STV_DEFAULT"
_ZN3cub18CUB_300001_SM_10006detail8for_each13static_kernelINS2_12policy_hub_t12policy_500_tEmN6thrust24THRUST_300001_SM_1000_NS8cuda_cub20__uninitialized_fill7functorINS7_10device_ptrIdEEdEEEEvT0_T1_:
.text._ZN3cub18CUB_300001_SM_10006detail8for_each13static_kernelINS2_12policy_hub_t12policy_500_tEmN6thrust24THRUST_300001_SM_1000_NS8cuda_cub20__uninitialized_fill7functorINS7_10device_ptrIdEEdEEEEvT0_T1_:
[----:B------:R-:W-:Y:S08]  /*0000*/  LDC R1, c[0x0][0x37c] ;  /* 0x0000df00ff017b82 */ /* 0x000ff00000000800 */
[----:B------:R-:W0:Y:S01]  /*0010*/  S2UR UR4, SR_CTAID.X ;  /* 0x00000000000479c3 */ /* 0x000e220000002500 */
[----:B------:R-:W1:Y:S01]  /*0020*/  LDCU.64 UR6, c[0x0][0x380] ;  /* 0x00007000ff0677ac */ /* 0x000e620008000a00 */
[----:B------:R-:W2:Y:S01]  /*0030*/  LDCU.64 UR8, c[0x0][0x358] ;  /* 0x00006b00ff0877ac */ /* 0x000ea20008000a00 */
[----:B0-----:R-:W-:-:S04]  /*0040*/  UIMAD.WIDE.U32 UR4, UR4, 0x200, URZ ;  /* 0x00000200040478a5 */ /* 0x001fc8000f8e00ff */
[----:B-1----:R-:W-:-:S04]  /*0050*/  UIADD3 UR6, UP0, UPT, -UR4, UR6, URZ ;  /* 0x0000000604067290 */ /* 0x002fc8000ff1e1ff */
[----:B------:R-:W-:Y:S02]  /*0060*/  UIADD3.X UR7, UPT, UPT, ~UR5, UR7, URZ, UP0, !UPT ;  /* 0x0000000705077290 */ /* 0x000fe400087fe5ff */
[----:B------:R-:W-:-:S04]  /*0070*/  UISETP.GE.U32.AND UP0, UPT, UR6, 0x200, UPT ;  /* 0x000002000600788c */ /* 0x000fc8000bf06070 */
[----:B------:R-:W-:-:S09]  /*0080*/  UISETP.GE.U32.AND.EX UP0, UPT, UR7, URZ, UPT, UP0 ;  /* 0x000000ff0700728c */ /* 0x000fd2000bf06100 */
[----:B--2---:R-:W-:Y:S05]  /*0090*/  BRA.U !UP0, `(.L_x_192) ;  /* 0x0000000108287547 */ /* 0x004fea000b800000 */
[----:B------:R-:W0:Y:S01]  /*00a0*/  S2R R0, SR_TID.X ;  /* 0x0000000000007919 */ /* 0x000e220000002100 */
[----:B------:R-:W1:Y:S01]  /*00b0*/  LDCU.64 UR6, c[0x0][0x388] ;  /* 0x00007100ff0677ac */ /* 0x000e620008000a00 */
[----:B------:R-:W2:Y:S01]  /*00c0*/  LDC.64 R4, c[0x0][0x390] ;  /* 0x0000e400ff047b82 */ /* 0x000ea20000000a00 */
[----:B0-----:R-:W-:-:S05]  /*00d0*/  IADD3 R0, P0, PT, R0, UR4, RZ ;  /* 0x0000000400007c10 */ /* 0x001fca000ff1e0ff */
[----:B------:R-:W-:Y:S01]  /*00e0*/  IMAD.X R3, RZ, RZ, UR5, P0 ;  /* 0x00000005ff037e24 */ /* 0x000fe200080e06ff */
[----:B-1----:R-:W-:-:S04]  /*00f0*/  LEA R2, P0, R0, UR6, 0x3 ;  /* 0x0000000600027c11 */ /* 0x002fc8000f8018ff */
[----:B------:R-:W-:-:S05]  /*0100*/  LEA.HI.X R3, R0, UR7, R3, 0x3, P0 ;  /* 0x0000000700037c11 */ /* 0x000fca00080f1c03 */
[----:B--2---:R-:W-:Y:S04]  /*0110*/  STG.E.64 desc[UR8][R2.64], R4 ;  /* 0x0000000402007986 */ /* 0x004fe8000c101b08 */
[----:B------:R-:W-:Y:S01]  /*0120*/  STG.E.64 desc[UR8][R2.64+0x800], R4 ;  /* 0x0008000402007986 */ /* 0x000fe2000c101b08 */
[----:B------:R-:W-:Y:S05]  /*0130*/  EXIT ;  /* 0x000000000000794d */ /* 0x000fea0003800000 */
.L_x_192:
[----:B------:R-:W0:Y:S01]  /*0140*/  S2R R0, SR_TID.X ;  /* 0x0000000000007919 */ /* 0x000e220000002100 */
[----:B------:R-:W-:Y:S01]  /*0150*/  IMAD.U32 R2, RZ, RZ, UR7 ;  /* 0x00000007ff027e24 */ /* 0x000fe2000f8e00ff */
[----:B------:R-:W1:Y:S01]  /*0160*/  LDCU.64 UR10, c[0x0][0x388] ;  /* 0x00007100ff0a77ac */ /* 0x000e620008000a00 */
[----:B------:R-:W-:Y:S01]  /*0170*/  IMAD.U32 R6, RZ, RZ, UR7 ;  /* 0x00000007ff067e24 */ /* 0x000fe2000f8e00ff */
[----:B0-----:R-:W-:-:S04]  /*0180*/  ISETP.LT.U32.AND P0, PT, R0, UR6, PT ;  /* 0x0000000600007c0c */ /* 0x001fc8000bf01070 */
[----:B------:R-:W-:Y:S01]  /*0190*/  ISETP.GT.U32.AND.EX P0, PT, R2, RZ, PT, P0 ;  /* 0x000000ff0200720c */ /* 0x000fe20003f04100 */
[C---:B------:R-:W-:Y:S01]  /*01a0*/  VIADD R2, R0.reuse, 0x100 ;  /* 0x0000010000027836 */ /* 0x040fe20000000000 */
[----:B------:R-:W-:-:S04]  /*01b0*/  IADD3 R0, P2, PT, R0, UR4, RZ ;  /* 0x0000000400007c10 */ /* 0x000fc8000ff5e0ff */
[----:B------:R-:W-:Y:S01]  /*01c0*/  ISETP.LT.U32.AND P1, PT, R2, UR6, PT ;  /* 0x0000000602007c0c */ /* 0x000fe2000bf21070 */
[----:B------:R-:W-:Y:S01]  /*01d0*/  IMAD.X R3, RZ, RZ, UR5, P2 ;  /* 0x00000005ff037e24 */ /* 0x000fe200090e06ff */
[----:B-1----:R-:W-:Y:S02]  /*01e0*/  LEA R2, P2, R0, UR10, 0x3 ;  /* 0x0000000a00027c11 */ /* 0x002fe4000f8418ff */
[----:B------:R-:W-:Y:S02]  /*01f0*/  ISETP.GT.U32.AND.EX P1, PT, R6, RZ, PT, P1 ;  /* 0x000000ff0600720c */ /* 0x000fe40003f24110 */
[----:B------:R-:W-:Y:S01]  /*0200*/  LEA.HI.X R3, R0, UR11, R3, 0x3, P2 ;  /* 0x0000000b00037c11 */ /* 0x000fe200090f1c03 */
[----:B------:R-:W0:Y:S04]  /*0210*/  @P0 LDC.64 R4, c[0x0][0x390] ;  /* 0x0000e400ff040b82 */ /* 0x000e280000000a00 */
[----:B0-----:R0:W-:Y:S06]  /*0220*/  @P0 STG.E.64 desc[UR8][R2.64], R4 ;  /* 0x0000000402000986 */ /* 0x0011ec000c101b08 */
[----:B------:R-:W-:Y:S05]  /*0230*/  @!P1 EXIT ;  /* 0x000000000000994d */ /* 0x000fea0003800000 */
[----:B0-----:R-:W0:Y:S02]  /*0240*/  LDC.64 R4, c[0x0][0x390] ;  /* 0x0000e400ff047b82 */ /* 0x001e240000000a00 */
[----:B0-----:R-:W-:Y:S01]  /*0250*/  STG.E.64 desc[UR8][R2.64+0x800], R4 ;  /* 0x0008000402007986 */ /* 0x001fe2000c101b08 */
[----:B------:R-:W-:Y:S05]  /*0260*/  EXIT ;  /* 0x000000000000794d */ /* 0x000fea0003800000 */
.L_x_193:
        /* <DEDUP_REMOVED lines=9> */
.L_x_200:


//--------------------- .text._ZN3cub18CUB_300001_SM_10006detail8for_each13static_kernelINS2_12policy_hub_t12policy_500_tEmN6thrust24THRUST_300001_SM_1000_NS8cuda_cub20__uninitialized_fill7functorINS7_10device_ptrIxEExEEEEvT0_T1_ --------------------------
	.section	.text._ZN3cub18CUB_300001_SM_10006detail8for_each13static_kernelINS2_12policy_hub_t12policy_500_tEmN6thrust24THRUST_300001_SM_1000_NS8cuda_cub20__uninitialized_fill7functorINS7_10device_ptrIxEExEEEEvT0_T1_,"ax",@progbits
	.align	128
        .global         _ZN3cub18CUB_300001_SM_10006detail8for_each13static_kernelINS2_12policy_hub_t12policy_500_tEmN6thrust24THRUST_300001_SM_1000_NS8cuda_cub20__uninitialized_fill7functorINS7_10device_ptrIxEExEEEEvT0_T1_
        .type           _ZN3cub18CUB_300001_SM_10006detail8for_each13static_kernelINS2_12policy_hub_t12policy_500_tEmN6thrust24THRUST_300001_SM_1000_NS8cuda_cub20__uninitialized_fill7functorINS7_10device_ptrIxEExEEEEvT0_T1_,@function
        .size           _ZN3cub18CUB_300001_SM_10006detail8for_each13static_kernelINS2_12policy_hub_t12policy_500_tEmN6thrust24THRUST_300001_SM_1000_NS8cuda_cub20__uninitialized_fill7functorINS7_10device_ptrIxEExEEEEvT0_T1_,(.L_x_201 - _ZN3cub18CUB_300001_SM_10006detail8for_each13static_kernelINS2_12policy_hub_t12policy_500_tEmN6thrust24THRUST_300001_SM_1000_NS8cuda_cub20__uninitialized_fill7functorINS7_10device_ptrIxEExEEEEvT0_T1_)
        .other          _ZN3cub18CUB_300001_SM_10006detail8for_each13static_kernelINS2_12policy_hub_t12policy_500_tEmN6thrust24THRUST_300001_SM_1000_NS8cuda_cub20__uninitialized_fill7functorINS7_10device_ptrIxEExEEEEvT0_T1_,@"STO_CUDA_ENTRY STV_DEFAULT"
_ZN3cub18CUB_300001_SM_10006detail8for_each13static_kernelINS2_12policy_hub_t12policy_500_tEmN6thrust24THRUST_300001_SM_1000_NS8cuda_cub20__uninitialized_fill7functorINS7_10device_ptrIxEExEEEEvT0_T1_:
.text._ZN3cub18CUB_300001_SM_10006detail8for_each13static_kernelINS2_12policy_hub_t12policy_500_tEmN6thrust24THRUST_300001_SM_1000_NS8cuda_cub20__uninitialized_fill7functorINS7_10device_ptrIxEExEEEEvT0_T1_:
        /* <DEDUP_REMOVED lines=20> */
.L_x_194:
        /* <DEDUP_REMOVED lines=19> */
.L_x_195:
        /* <DEDUP_REMOVED lines=9> */
.L_x_201:


//--------------------- .text._ZN3cub18CUB_300001_SM_10006detail11EmptyKernelIvEEvv --------------------------
	.section	.text._ZN3cub18CUB_300001_SM_10006detail11EmptyKernelIvEEvv,"ax",@progbits
	.align	128
        .global         _ZN3cub18CUB_300001_SM_10006detail11EmptyKernelIvEEvv
        .type           _ZN3cub18CUB_300001_SM_10006detail11EmptyKernelIvEEvv,@function
        .size           _ZN3cub18CUB_300001_SM_10006detail11EmptyKernelIvEEvv,(.L_x_202 - _ZN3cub18CUB_300001_SM_10006detail11EmptyKernelIvEEvv)
        .other          _ZN3cub18CUB_300001_SM_10006detail11EmptyKernelIvEEvv,@"STO_CUDA_ENTRY STV_DEFAULT"
_ZN3cub18CUB_300001_SM_10006detail11EmptyKernelIvEEvv:
.text._ZN3cub18CUB_300001_SM_10006detail11EmptyKernelIvEEvv:
[----:B------:R-:W-:Y:S01]  /*0000*/  LDC R1, c[0x0][0x37c] ;  /* 0x0000df00ff017b82 */ /* 0x000fe20000000800 */
[----:B------:R-:W-:Y:S05]  /*0010*/  EXIT ;  /* 0x000000000000794d */ /* 0x000fea0003800000 */
.L_x_196:
        /* <DEDUP_REMOVED lines=14> */
.L_x_202:


//--------------------- .nv.shared.reserved.0     --------------------------
	.section	.nv.shared.reserved.0,"aw",@nobits
	.weak		__nv_reservedSMEM_offset_0_alias
	.size		__nv_reservedSMEM_offset_0_alias, 0, 64
	.other		__nv_reservedSMEM_offset_0_alias,@"STO_CUDA_RESERVED_SHARED STV_DEFAULT"
__nv_reservedSMEM_offset_0_alias:
	.zero		0
	.zero		64


//--------------------- .nv.global                --------------------------
	.section	.nv.global,"aw",@nobits
.nv.global:
	.type		_ZN34_INTERNAL_cfc809f2_4_k_cu_d093885e6thrust24THRUST_300001_SM_1000_NS3seqE,@object
	.size		_ZN34_INTERNAL_cfc809f2_4_k_cu_d093885e6thrust24THRUST_300001_SM_1000_NS3seqE,(_ZN34_INTERNAL_cfc809f2_4_k_cu_d093885e4cuda3std3__48in_placeE - _ZN34_INTERNAL_cfc809f2_4_k_cu_d093885e6thrust24THRUST_300001_SM_1000_NS3seqE)
_ZN34_INTERNAL_cfc809f2_4_k_cu_d093885e6thrust24THRUST_300001_SM_1000_NS3seqE:
	.zero		1
	.type		_ZN34_INTERNAL_cfc809f2_4_k_cu_d093885e4cuda3std3__48in_placeE,@object
	.size		_ZN34_INTERNAL_cfc809f2_4_k_cu_d093885e4cuda3std3__48in_placeE,(_ZN34_INTERNAL_cfc809f2_4_k_cu_d093885e4cuda3std6ranges3__45__cpo4sizeE - _ZN34_INTERNAL_cfc809f2_4_k_cu_d093885e4cuda3std3__48in_placeE)
_ZN34_INTERNAL_cfc809f2_4_k_cu_d093885e4cuda3std3__48in_placeE:
	.zero		1
	.type		_ZN34_INTERNAL_cfc809f2_4_k_cu_d093885e4cuda3std6ranges3__45__cpo4sizeE,@object
	.size		_ZN34_INTERNAL_cfc809f2_4_k_cu_d093885e4cuda3std6ranges3__45__cpo4sizeE,(_ZN34_INTERNAL_cfc809f2_4_k_cu_d093885e6thrust24THRUST_300001_SM_1000_NS12placeholders2_3E - _ZN34_INTERNAL_cfc809f2_4_k_cu_d093885e4cuda3std6ranges3__45__cpo4sizeE)
_ZN34_INTERNAL_cfc809f2_4_k_cu_d093885e4cuda3std6ranges3__45__cpo4sizeE:
	.zero		1
	.type		_ZN34_INTERNAL_cfc809f2_4_k_cu_d093885e6thrust24THRUST_300001_SM_1000_NS12placeholders2_3E,@object
	.size		_ZN34_INTERNAL_cfc809f2_4_k_cu_d093885e6thrust24THRUST_300001_SM_1000_NS12placeholders2_3E,(_ZN34_INTERNAL_cfc809f2_4_k_cu_d093885e4cuda3std3__45__cpo6cbeginE - _ZN34_INTERNAL_cfc809f2_4_k_cu_d093885e6thrust24THRUST_300001_SM_1000_NS12placeholders2_3E)
_ZN34_INTERNAL_cfc809f2_4_k_cu_d093885e6thrust24THRUST_300001_SM_1000_NS12placeholders2_3E:
	.zero		1
	.type		_ZN34_INTERNAL_cfc809f2_4_k_cu_d093885e4cuda3std3__45__cpo6cbeginE,@object
	.size		_ZN34_INTERNAL_cfc809f2_4_k_cu_d093885e4cuda3std3__45__cpo6cbeginE,(_ZN34_INTERNAL_cfc809f2_4_k_cu_d093885e4cuda3std6ranges3__45__cpo6cbeginE - _ZN34_INTERNAL_cfc809f2_4_k_cu_d093885e4cuda3std3__45__cpo6cbeginE)
_ZN34_INTERNAL_cfc809f2_4_k_cu_d093885e4cuda3std3__45__cpo6cbeginE:
	.zero		1
	.type		_ZN34_INTERNAL_cfc809f2_4_k_cu_d093885e4cuda3std6ranges3__45__cpo6cbeginE,@object
	.size		_ZN34_INTERNAL_cfc809f2_4_k_cu_d093885e4cuda3std6ranges3__45__cpo6cbeginE,(_ZN34_INTERNAL_cfc809f2_4_k_cu_d093885e6thrust24THRUST_300001_SM_1000_NS12placeholders2_7E - _ZN34_INTERNAL_cfc809f2_4_k_cu_d093885e4cuda3std6ranges3__45__cpo6cbeginE)
_ZN34_INTERNAL_cfc809f2_4_k_cu_d093885e4cuda3std6ranges3__45__cpo6cbeginE:
	.zero		1
	.type		_ZN34_INTERNAL_cfc809f2_4_k_cu_d093885e6thrust24THRUST_300001_SM_1000_NS12placeholders2_7E,@object
	.size		_ZN34_INTERNAL_cfc809f2_4_k_cu_d093885e6thrust24THRUST_300001_SM_1000_NS12placeholders2_7E,(_ZN34_INTERNAL_cfc809f2_4_k_cu_d093885e4cuda3std3__45__cpo7crbeginE - _ZN34_INTERNAL_cfc809f2_4_k_cu_d093885e6thrust24THRUST_300001_SM_1000_NS12placeholders2_7E)
_ZN34_INTERNAL_cfc809f2_4_k_cu_d093885e6thrust24THRUST_300001_SM_1000_NS12placeholders2_7E:
	.zero		1
	.type		_ZN34_INTERNAL_cfc809f2_4_k_cu_d093885e4cuda3std3__45__cpo7crbeginE,@object
	.size		_ZN34_INTERNAL_cfc809f2_4_k_cu_d093885e4cuda3std3__45__cpo7crbeginE,(_ZN34_INTERNAL_cfc809f2_4_k_cu_d093885e4cuda3std6ranges3__45__cpo4nextE - _ZN34_INTERNAL_cfc809f2_4_k_cu_d093885e4cuda3std3__45__cpo7crbeginE)
_ZN34_INTERNAL_cfc809f2_4_k_cu_d093885e4cuda3std3__45__cpo7crbeginE:
	.zero		1
	.type		_ZN34_INTERNAL_cfc809f2_4_k_cu_d093885e4cuda3std6ranges3__45__cpo4nextE,@object
	.size		_ZN34_INTERNAL_cfc809f2_4_k_cu_d093885e4cuda3std6ranges3__45__cpo4nextE,(_ZN34_INTERNAL_cfc809f2_4_k_cu_d093885e4cuda3std6ranges3__45__cpo4swapE - _ZN34_INTERNAL_cfc809f2_4_k_cu_d093885e4cuda3std6ranges3__45__cpo4nextE)
_ZN34_INTERNAL_cfc809f2_4_k_cu_d093885e4cuda3std6ranges3__45__cpo4nextE:
	.zero		1
	.type		_ZN34_INTERNAL_cfc809f2_4_k_cu_d093885e4cuda3std6ranges3__45__cpo4swapE,@object
	.size		_ZN34_INTERNAL_cfc809f2_4_k_cu_d093885e4cuda3std6ranges3__45__cpo4swapE,(_ZN34_INTERNAL_cfc809f2_4_k_cu_d093885e6thrust24THRUST_300001_SM_1000_NS8cuda_cub10par_nosyncE - _ZN34_INTERNAL_cfc809f2_4_k_cu_d093885e4cuda3std6ranges3__45__cpo4swapE)
_ZN34_INTERNAL_cfc809f2_4_k_cu_d093885e4cuda3std6ranges3__45__cpo4swapE:
	.zero		1
	.type		_ZN34_INTERNAL_cfc809f2_4_k_cu_d093885e6thrust24THRUST_300001_SM_1000_NS8cuda_cub10par_nosyncE,@object
	.size		_ZN34_INTERNAL_cfc809f2_4_k_cu_d093885e6thrust24THRUST_300001_SM_1000_NS8cuda_cub10par_nosyncE,(_ZN34_INTERNAL_cfc809f2_4_k_cu_d093885e6thrust24THRUST_300001_SM_1000_NS12placeholders2_9E - _ZN34_INTERNAL_cfc809f2_4_k_cu_d093885e6thrust24THRUST_300001_SM_1000_NS8cuda_cub10par_nosyncE)
_ZN34_INTERNAL_cfc809f2_4_k_cu_d093885e6thrust24THRUST_300001_SM_1000_NS8cuda_cub10par_nosyncE:
	.zero		1
	.type		_ZN34_INTERNAL_cfc809f2_4_k_cu_d093885e6thrust24THRUST_300001_SM_1000_NS12placeholders2_9E,@object
	.size		_ZN34_INTERNAL_cfc809f2_4_k_cu_d093885e6thrust24THRUST_300001_SM_1000_NS12placeholders2_9E,(_ZN34_INTERNAL_cfc809f2_4_k_cu_d093885e4cuda3std3__436_GLOBAL__N__cfc809f2_4_k_cu_d093885e6ignoreE - _ZN34_INTERNAL_cfc809f2_4_k_cu_d093885e6thrust24THRUST_300001_SM_1000_NS12placeholders2_9E)
_ZN34_INTERNAL_cfc809f2_4_k_cu_d093885e6thrust24THRUST_300001_SM_1000_NS12placeholders2_9E:
	.zero		1
	.type		_ZN34_INTERNAL_cfc809f2_4_k_cu_d093885e4cuda3std3__436_GLOBAL__N__cfc809f2_4_k_cu_d093885e6ignoreE,@object
	.size		_ZN34_INTERNAL_cfc809f2_4_k_cu_d093885e4cuda3std3__436_GLOBAL__N__cfc809f2_4_k_cu_d093885e6ignoreE,(_ZN34_INTERNAL_cfc809f2_4_k_cu_d093885e4cuda3std6ranges3__45__cpo4dataE - _ZN34_INTERNAL_cfc809f2_4_k_cu_d093885e4cuda3std3__436_GLOBAL__N__cfc809f2_4_k_cu_d093885e6ignoreE)
_ZN34_INTERNAL_cfc809f2_4_k_cu_d093885e4cuda3std3__436_GLOBAL__N__cfc809f2_4_k_cu_d093885e6ignoreE:
	.zero		1
	.type		_ZN34_INTERNAL_cfc809f2_4_k_cu_d093885e4cuda3std6ranges3__45__cpo4dataE,@object
	.size		_ZN34_INTERNAL_cfc809f2_4_k_cu_d093885e4cuda3std6ranges3__45__cpo4dataE,(_ZN34_INTERNAL_cfc809f2_4_k_cu_d093885e6thrust24THRUST_300001_SM_1000_NS12placeholders2_1E - _ZN34_INTERNAL_cfc809f2_4_k_cu_d093885e4cuda3std6ranges3__45__cpo4dataE)
_ZN34_INTERNAL_cfc809f2_4_k_cu_d093885e4cuda3std6ranges3__45__cpo4dataE:
	.zero		1
	.type		_ZN34_INTERNAL_cfc809f2_4_k_cu_d093885e6thrust24THRUST_300001_SM_1000_NS12placeholders2_1E,@object
	.size		_ZN34_INTERNAL_cfc809f2_4_k_cu_d093885e6thrust24THRUST_300001_SM_1000_NS12placeholders2_1E,(_ZN34_INTERNAL_cfc809f2_4_k_cu_d093885e4cuda3std3__45__cpo5beginE - _ZN34_INTERNAL_cfc809f2_4_k_cu_d093885e6thrust24THRUST_300001_SM_1000_NS12placeholders2_1E)
_ZN34_INTERNAL_cfc809f2_4_k_cu_d093885e6thrust24THRUST_300001_SM_1000_NS12placeholders2_1E:
	.zero		1
	.type		_ZN34_INTERNAL_cfc809f2_4_k_cu_d093885e4cuda3std3__45__cpo5beginE,@object
	.size		_ZN34_INTERNAL_cfc809f2_4_k_cu_d093885e4cuda3std3__45__cpo5beginE,(_ZN34_INTERNAL_cfc809f2_4_k_cu_d093885e4cuda3std6ranges3__45__cpo5beginE - _ZN34_INTERNAL_cfc809f2_4_k_cu_d093885e4cuda3std3__45__cpo5beginE)
_ZN34_INTERNAL_cfc809f2_4_k_cu_d093885e4cuda3std3__45__cpo5beginE:
	.zero		1
	.type		_ZN34_INTERNAL_cfc809f2_4_k_cu_d093885e4cuda3std6ranges3__45__cpo5beginE,@object
	.size		_ZN34_INTERNAL_cfc809f2_4_k_cu_d093885e4cuda3std6ranges3__45__cpo5beginE,(_ZN34_INTERNAL_cfc809f2_4_k_cu_d093885e6thrust24THRUST_300001_SM_1000_NS12placeholders2_5E - _ZN34_INTERNAL_cfc809f2_4_k_cu_d093885e4cuda3std6ranges3__45__cpo5beginE)
_ZN34_INTERNAL_cfc809f2_4_k_cu_d093885e4cuda3std6ranges3__45__cpo5beginE:
	.zero		1
	.type		_ZN34_INTERNAL_cfc809f2_4_k_cu_d093885e6thrust24THRUST_300001_SM_1000_NS12placeholders2_5E,@object
	.size		_ZN34_INTERNAL_cfc809f2_4_k_cu_d093885e6thrust24THRUST_300001_SM_1000_NS12placeholders2_5E,(_ZN34_INTERNAL_cfc809f2_4_k_cu_d093885e4cuda3std3__45__cpo6rbeginE - _ZN34_INTERNAL_cfc809f2_4_k_cu_d093885e6thrust24THRUST_300001_SM_1000_NS12placeholders2_5E)
_ZN34_INTERNAL_cfc809f2_4_k_cu_d093885e6thrust24THRUST_300001_SM_1000_NS12placeholders2_5E:
	.zero		1
	.type		_ZN34_INTERNAL_cfc809f2_4_k_cu_d093885e4cuda3std3__45__cpo6rbeginE,@object
	.size		_ZN34_INTERNAL_cfc809f2_4_k_cu_d093885e4cuda3std3__45__cpo6rbeginE,(_ZN34_INTERNAL_cfc809f2_4_k_cu_d093885e4cuda3std6ranges3__45__cpo7advanceE - _ZN34_INTERNAL_cfc809f2_4_k_cu_d093885e4cuda3std3__45__cpo6rbeginE)
_ZN34_INTERNAL_cfc809f2_4_k_cu_d093885e4cuda3std3__45__cpo6rbeginE:
	.zero		1
	.type		_ZN34_INTERNAL_cfc809f2_4_k_cu_d093885e4cuda3std6ranges3__45__cpo7advanceE,@object
	.size		_ZN34_INTERNAL_cfc809f2_4_k_cu_d093885e4cuda3std6ranges3__45__cpo7advanceE,(_ZN34_INTERNAL_cfc809f2_4_k_cu_d093885e4cuda3std3__47nulloptE - _ZN34_INTERNAL_cfc809f2_4_k_cu_d093885e4cuda3std6ranges3__45__cpo7advanceE)
_ZN34_INTERNAL_cfc809f2_4_k_cu_d093885e4cuda3std6ranges3__45__cpo7advanceE:
	.zero		1
	.type		_ZN34_INTERNAL_cfc809f2_4_k_cu_d093885e4cuda3std3__47nulloptE,@object
	.size		_ZN34_INTERNAL_cfc809f2_4_k_cu_d093885e4cuda3std3__47nulloptE,(_ZN34_INTERNAL_cfc809f2_4_k_cu_d093885e4cuda3std6ranges3__45__cpo8distanceE - _ZN34_INTERNAL_cfc809f2_4_k_cu_d093885e4cuda3std3__47nulloptE)
_ZN34_INTERNAL_cfc809f2_4_k_cu_d093885e4cuda3std3__47nulloptE:
	.zero		1
	.type		_ZN34_INTERNAL_cfc809f2_4_k_cu_d093885e4cuda3std6ranges3__45__cpo8distanceE,@object
	.size		_ZN34_INTERNAL_cfc809f2_4_k_cu_d093885e4cuda3std6ranges3__45__cpo8distanceE,(_ZN34_INTERNAL_cfc809f2_4_k_cu_d093885e6thrust24THRUST_300001_SM_1000_NS12placeholders3_10E - _ZN34_INTERNAL_cfc809f2_4_k_cu_d093885e4cuda3std6ranges3__45__cpo8distanceE)
_ZN34_INTERNAL_cfc809f2_4_k_cu_d093885e4cuda3std6ranges3__45__cpo8distanceE:
	.zero		1
	.type		_ZN34_INTERNAL_cfc809f2_4_k_cu_d093885e6thrust24THRUST_300001_SM_1000_NS12placeholders3_10E,@object
	.size		_ZN34_INTERNAL_cfc809f2_4_k_cu_d093885e6thrust24THRUST_300001_SM_1000_NS12placeholders3_10E,(_ZN34_INTERNAL_cfc809f2_4_k_cu_d093885e4cuda3std3__419piecewise_constructE - _ZN34_INTERNAL_cfc809f2_4_k_cu_d093885e6thrust24THRUST_300001_SM_1000_NS12placeholders3_10E)
_ZN34_INTERNAL_cfc809f2_4_k_cu_d093885e6thrust24THRUST_300001_SM_1000_NS12placeholders3_10E:
	.zero		1
	.type		_ZN34_INTERNAL_cfc809f2_4_k_cu_d093885e4cuda3std3__419piecewise_constructE,@object
	.size		_ZN34_INTERNAL_cfc809f2_4_k_cu_d093885e4cuda3std3__419piecewise_constructE,(_ZN34_INTERNAL_cfc809f2_4_k_cu_d093885e4cuda3std6ranges3__45__cpo5cdataE - _ZN34_INTERNAL_cfc809f2_4_k_cu_d093885e4cuda3std3__419piecewise_constructE)
_ZN34_INTERNAL_cfc809f2_4_k_cu_d093885e4cuda3std3__419piecewise_constructE:
	.zero		1
	.type		_ZN34_INTERNAL_cfc809f2_4_k_cu_d093885e4cuda3std6ranges3__45__cpo5cdataE,@object
	.size		_ZN34_INTERNAL_cfc809f2_4_k_cu_d093885e4cuda3std6ranges3__45__cpo5cdataE,(_ZN34_INTERNAL_cfc809f2_4_k_cu_d093885e6thrust24THRUST_300001_SM_1000_NS12placeholders2_2E - _ZN34_INTERNAL_cfc809f2_4_k_cu_d093885e4cuda3std6ranges3__45__cpo5cdataE)
_ZN34_INTERNAL_cfc809f2_4_k_cu_d093885e4cuda3std6ranges3__45__cpo5cdataE:
	.zero		1
	.type		_ZN34_INTERNAL_cfc809f2_4_k_cu_d093885e6thrust24THRUST_300001_SM_1000_NS12placeholders2_2E,@object
	.size		_ZN34_INTERNAL_cfc809f2_4_k_cu_d093885e6thrust24THRUST_300001_SM_1000_NS12placeholders2_2E,(_ZN34_INTERNAL_cfc809f2_4_k_cu_d093885e4cuda3std3__45__cpo3endE - _ZN34_INTERNAL_cfc809f2_4_k_cu_d093885e6thrust24THRUST_300001_SM_1000_NS12placeholders2_2E)
_ZN34_INTERNAL_cfc809f2_4_k_cu_d093885e6thrust24THRUST_300001_SM_1000_NS12placeholders2_2E:
	.zero		1
	.type		_ZN34_INTERNAL_cfc809f2_4_k_cu_d093885e4cuda3std3__45__cpo3endE,@object
	.size		_ZN34_INTERNAL_cfc809f2_4_k_cu_d093885e4cuda3std3__45__cpo3endE,(_ZN34_INTERNAL_cfc809f2_4_k_cu_d093885e4cuda3std6ranges3__45__cpo3endE - _ZN34_INTERNAL_cfc809f2_4_k_cu_d093885e4cuda3std3__45__cpo3endE)
_ZN34_INTERNAL_cfc809f2_4_k_cu_d093885e4cuda3std3__45__cpo3endE:
	.zero		1
	.type		_ZN34_INTERNAL_cfc809f2_4_k_cu_d093885e4cuda3std6ranges3__45__cpo3endE,@object
	.size		_ZN34_INTERNAL_cfc809f2_4_k_cu_d093885e4cuda3std6ranges3__45__cpo3endE,(_ZN34_INTERNAL_cfc809f2_4_k_cu_d093885e6thrust24THRUST_300001_SM_1000_NS12placeholders2_6E - _ZN34_INTERNAL_cfc809f2_4_k_cu_d093885e4cuda3std6ranges3__45__cpo3endE)
_ZN34_INTERNAL_cfc809f2_4_k_cu_d093885e4cuda3std6ranges3__45__cpo3endE:
	.zero		1
	.type		_ZN34_INTERNAL_cfc809f2_4_k_cu_d093885e6thrust24THRUST_300001_SM_1000_NS12placeholders2_6E,@object
	.size		_ZN34_INTERNAL_cfc809f2_4_k_cu_d093885e6thrust24THRUST_300001_SM_1000_NS12placeholders2_6E,(_ZN34_INTERNAL_cfc809f2_4_k_cu_d093885e4cuda3std3__45__cpo4rendE - _ZN34_INTERNAL_cfc809f2_4_k_cu_d093885e6thrust24THRUST_300001_SM_1000_NS12placeholders2_6E)
_ZN34_INTERNAL_cfc809f2_4_k_cu_d093885e6thrust24THRUST_300001_SM_1000_NS12placeholders2_6E:
	.zero		1
	.type		_ZN34_INTERNAL_cfc809f2_4_k_cu_d093885e4cuda3std3__45__cpo4rendE,@object
	.size		_ZN34_INTERNAL_cfc809f2_4_k_cu_d093885e4cuda3std3__45__cpo4rendE,(_ZN34_INTERNAL_cfc809f2_4_k_cu_d093885e4cuda3std6ranges3__45__cpo9iter_swapE - _ZN34_INTERNAL_cfc809f2_4_k_cu_d093885e4cuda3std3__45__cpo4rendE)
_ZN34_INTERNAL_cfc809f2_4_k_cu_d093885e4cuda3std3__45__cpo4rendE:
	.zero		1
	.type		_ZN34_INTERNAL_cfc809f2_4_k_cu_d093885e4cuda3std6ranges3__45__cpo9iter_swapE,@object
	.size		_ZN34_INTERNAL_cfc809f2_4_k_cu_d093885e4cuda3std6ranges3__45__cpo9iter_swapE,(_ZN34_INTERNAL_cfc809f2_4_k_cu_d093885e4cuda3std3__48unexpectE - _ZN34_INTERNAL_cfc809f2_4_k_cu_d093885e4cuda3std6ranges3__45__cpo9iter_swapE)
_ZN34_INTERNAL_cfc809f2_4_k_cu_d093885e4cuda3std6ranges3__45__cpo9iter_swapE:
	.zero		1
	.type		_ZN34_INTERNAL_cfc809f2_4_k_cu_d093885e4cuda3std3__48unexpectE,@object
	.size		_ZN34_INTERNAL_cfc809f2_4_k_cu_d093885e4cuda3std3__48unexpectE,(_ZN34_INTERNAL_cfc809f2_4_k_cu_d093885e6thrust24THRUST_300001_SM_1000_NS8cuda_cub3parE - _ZN34_INTERNAL_cfc809f2_4_k_cu_d093885e4cuda3std3__48unexpectE)
_ZN34_INTERNAL_cfc809f2_4_k_cu_d093885e4cuda3std3__48unexpectE:
	.zero		1
	.type		_ZN34_INTERNAL_cfc809f2_4_k_cu_d093885e6thrust24THRUST_300001_SM_1000_NS8cuda_cub3parE,@object
	.size		_ZN34_INTERNAL_cfc809f2_4_k_cu_d093885e6thrust24THRUST_300001_SM_1000_NS8cuda_cub3parE,(_ZN34_INTERNAL_cfc809f2_4_k_cu_d093885e6thrust24THRUST_300001_SM_1000_NS12placeholders2_4E - _ZN34_INTERNAL_cfc809f2_4_k_cu_d093885e6thrust24THRUST_300001_SM_1000_NS8cuda_cub3parE)
_ZN34_INTERNAL_cfc809f2_4_k_cu_d093885e6thrust24THRUST_300001_SM_1000_NS8cuda_cub3parE:
	.zero		1
	.type		_ZN34_INTERNAL_cfc809f2_4_k_cu_d093885e6thrust24THRUST_300001_SM_1000_NS12placeholders2_4E,@object
	.size		_ZN34_INTERNAL_cfc809f2_4_k_cu_d093885e6thrust24THRUST_300001_SM_1000_NS12placeholders2_4E,(_ZN34_INTERNAL_cfc809f2_4_k_cu_d093885e4cuda3std3__45__cpo4cendE - _ZN34_INTERNAL_cfc809f2_4_k_cu_d093885e6thrust24THRUST_300001_SM_1000_NS12placeholders2_4E)
_ZN34_INTERNAL_cfc809f2_4_k_cu_d093885e6thrust24THRUST_300001_SM_1000_NS12placeholders2_4E:
	.zero		1
	.type		_ZN34_INTERNAL_cfc809f2_4_k_cu_d093885e4cuda3std3__45__cpo4cendE,@object
	.size		_ZN34_INTERNAL_cfc809f2_4_k_cu_d093885e4cuda3std3__45__cpo4cendE,(_ZN34_INTERNAL_cfc809f2_4_k_cu_d093885e4cuda3std6ranges3__45__cpo4cendE - _ZN34_INTERNAL_cfc809f2_4_k_cu_d093885e4cuda3std3__45__cpo4cendE)
_ZN34_INTERNAL_cfc809f2_4_k_cu_d093885e4cuda3std3__45__cpo4cendE:
	.zero		1
	.type		_ZN34_INTERNAL_cfc809f2_4_k_cu_d093885e4cuda3std6ranges3__45__cpo4cendE,@object
	.size		_ZN34_INTERNAL_cfc809f2_4_k_cu_d093885e4cuda3std6ranges3__45__cpo4cendE,(_ZN34_INTERNAL_cfc809f2_4_k_cu_d093885e4cuda3std3__420unreachable_sentinelE - _ZN34_INTERNAL_cfc809f2_4_k_cu_d093885e4cuda3std6ranges3__45__cpo4cendE)
_ZN34_INTERNAL_cfc809f2_4_k_cu_d093885e4cuda3std6ranges3__45__cpo4cendE:
	.zero		1
	.type		_ZN34_INTERNAL_cfc809f2_4_k_cu_d093885e4cuda3std3__420unreachable_sentinelE,@object
	.size		_ZN34_INTERNAL_cfc809f2_4_k_cu_d093885e4cuda3std3__420unreachable_sentinelE,(_ZN34_INTERNAL_cfc809f2_4_k_cu_d093885e4cuda3std6ranges3__45__cpo5ssizeE - _ZN34_INTERNAL_cfc809f2_4_k_cu_d093885e4cuda3std3__420unreachable_sentinelE)
_ZN34_INTERNAL_cfc809f2_4_k_cu_d093885e4cuda3std3__420unreachable_sentinelE:
	.zero		1
	.type		_ZN34_INTERNAL_cfc809f2_4_k_cu_d093885e4cuda3std6ranges3__45__cpo5ssizeE,@object
	.size		_ZN34_INTERNAL_cfc809f2_4_k_cu_d093885e4cuda3std6ranges3__45__cpo5ssizeE,(_ZN34_INTERNAL_cfc809f2_4_k_cu_d093885e6thrust24THRUST_300001_SM_1000_NS12placeholders2_8E - _ZN34_INTERNAL_cfc809f2_4_k_cu_d093885e4cuda3std6ranges3__45__cpo5ssizeE)
_ZN34_INTERNAL_cfc809f2_4_k_cu_d093885e4cuda3std6ranges3__45__cpo5ssizeE:
	.zero		1
	.type		_ZN34_INTERNAL_cfc809f2_4_k_cu_d093885e6thrust24THRUST_300001_SM_1000_NS12placeholders2_8E,@object
	.size		_ZN34_INTERNAL_cfc809f2_4_k_cu_d093885e6thrust24THRUST_300001_SM_1000_NS12placeholders2_8E,(_ZN34_INTERNAL_cfc809f2_4_k_cu_d093885e4cuda3std3__45__cpo5crendE - _ZN34_INTERNAL_cfc809f2_4_k_cu_d093885e6thrust24THRUST_300001_SM_1000_NS12placeholders2_8E)
_ZN34_INTERNAL_cfc809f2_4_k_cu_d093885e6thrust24THRUST_300001_SM_1000_NS12placeholders2_8E:
	.zero		1
	.type		_ZN34_INTERNAL_cfc809f2_4_k_cu_d093885e4cuda3std3__45__cpo5crendE,@object
	.size		_ZN34_INTERNAL_cfc809f2_4_k_cu_d093885e4cuda3std3__45__cpo5crendE,(_ZN34_INTERNAL_cfc809f2_4_k_cu_d093885e4cuda3std6ranges3__45__cpo4prevE - _ZN34_INTERNAL_cfc809f2_4_k_cu_d093885e4cuda3std3__45__cpo5crendE)
_ZN34_INTERNAL_cfc809f2_4_k_cu_d093885e4cuda3std3__45__cpo5crendE:
	.zero		1
	.type		_ZN34_INTERNAL_cfc809f2_4_k_cu_d093885e4cuda3std6ranges3__45__cpo4prevE,@object
	.size		_ZN34_INTERNAL_cfc809f2_4_k_cu_d093885e4cuda3std6ranges3__45__cpo4prevE,(_ZN34_INTERNAL_cfc809f2_4_k_cu_d093885e4cuda3std6ranges3__45__cpo9iter_moveE - _ZN34_INTERNAL_cfc809f2_4_k_cu_d093885e4cuda3std6ranges3__45__cpo4prevE)
_ZN34_INTERNAL_cfc809f2_4_k_cu_d093885e4cuda3std6ranges3__45__cpo4prevE:
	.zero		1
	.type		_ZN34_INTERNAL_cfc809f2_4_k_cu_d093885e4cuda3std6ranges3__45__cpo9iter_moveE,@object
	.size		_ZN34_INTERNAL_cfc809f2_4_k_cu_d093885e4cuda3std6ranges3__45__cpo9iter_moveE,(_ZN34_INTERNAL_cfc809f2_4_k_cu_d093885e6thrust24THRUST_300001_SM_1000_NS6system6detail10sequential3seqE - _ZN34_INTERNAL_cfc809f2_4_k_cu_d093885e4cuda3std6ranges3__45__cpo9iter_moveE)
_ZN34_INTERNAL_cfc809f2_4_k_cu_d093885e4cuda3std6ranges3__45__cpo9iter_moveE:
	.zero		1
	.type		_ZN34_INTERNAL_cfc809f2_4_k_cu_d093885e6thrust24THRUST_300001_SM_1000_NS6system6detail10sequential3seqE,@object
	.size		_ZN34_INTERNAL_cfc809f2_4_k_cu_d093885e6thrust24THRUST_300001_SM_1000_NS6system6detail10sequential3seqE,(.L_31 - _ZN34_INTERNAL_cfc809f2_4_k_cu_d093885e6thrust24THRUST_300001_SM_1000_NS6system6detail10sequential3seqE)
_ZN34_INTERNAL_cfc809f2_4_k_cu_d093885e6thrust24THRUST_300001_SM_1000_NS6system6detail10sequential3seqE:
	.zero		1
.L_31:


//--------------------- .nv.shared._ZN6exblas5ExDOTEPxPKdS2_S2_j --------------------------
	.section	.nv.shared._ZN6exblas5ExDOTEPxPKdS2_S2_j,"aw",@nobits
	.sectionflags	@""
	.align	8
.nv.shared._ZN6exblas5ExDOTEPxPKdS2_S2_j:
	.zero		6016


//--------------------- .nv.shared._ZN6exblas5ExDOTEPxPKdS2_j --------------------------
	.section	.nv.shared._ZN6exblas5ExDOTEPxPKdS2_j,"aw",@nobits
	.sectionflags	@""
	.align	8
.nv.shared._ZN6exblas5ExDOTEPxPKdS2_j:
	.zero		6016


//--------------------- .nv.constant0._ZN6exblas13ExDOTCompleteEPdPx --------------------------
	.section	.nv.constant0._ZN6exblas13ExDOTCompleteEPdPx,"a",@progbits
	.sectionflags	@""
	.align	4
.nv.constant0._ZN6exblas13ExDOTCompleteEPdPx:
	.zero		912


//--------------------- .nv.constant0._ZN6exblas5ExDOTEPxPKdS2_S2_j --------------------------
	.section	.nv.constant0._ZN6exblas5ExDOTEPxPKdS2_S2_j,"a",@progbits
	.sectionflags	@""
	.align	4
.nv.constant0._ZN6exblas5ExDOTEPxPKdS2_S2_j:
	.zero		932


//--------------------- .nv.constant0._ZN6exblas5ExDOTEPxPKdS2_j --------------------------
	.section	.nv.constant0._ZN6exblas5ExDOTEPxPKdS2_j,"a",@progbits
	.sectionflags	@""
	.align	4
.nv.constant0._ZN6exblas5ExDOTEPxPKdS2_j:
	.zero		924


//--------------------- .nv.constant0._ZN3cub18CUB_300001_SM_10006detail8for_each13static_kernelINS2_12policy_hub_t12policy_500_tEmN6thrust24THRUST_300001_SM_1000_NS8cuda_cub20__uninitialized_fill7functorINS7_10device_ptrIdEEdEEEEvT0_T1_ --------------------------
	.section	.nv.constant0._ZN3cub18CUB_300001_SM_10006detail8for_each13static_kernelINS2_12policy_hub_t12policy_500_tEmN6thrust24THRUST_300001_SM_1000_NS8cuda_cub20__uninitialized_fill7functorINS7_10device_ptrIdEEdEEEEvT0_T1_,"a",@progbits
	.sectionflags	@""
	.align	4
.nv.constant0._ZN3cub18CUB_300001_SM_10006detail8for_each13static_kernelINS2_12policy_hub_t12policy_500_tEmN6thrust24THRUST_300001_SM_1000_NS8cuda_cub20__uninitialized_fill7functorINS7_10device_ptrIdEEdEEEEvT0_T1_:
	.zero		920


//--------------------- .nv.constant0._ZN3cub18CUB_300001_SM_10006detail8for_each13static_kernelINS2_12policy_hub_t12policy_500_tEmN6thrust24THRUST_300001_SM_1000_NS8cuda_cub20__uninitialized_fill7functorINS7_10device_ptrIxEExEEEEvT0_T1_ --------------------------
	.section	.nv.constant0._ZN3cub18CUB_300001_SM_10006detail8for_each13static_kernelINS2_12policy_hub_t12policy_500_tEmN6thrust24THRUST_300001_SM_1000_NS8cuda_cub20__uninitialized_fill7functorINS7_10device_ptrIxEExEEEEvT0_T1_,"a",@progbits
	.sectionflags	@""
	.align	4
.nv.constant0._ZN3cub18CUB_300001_SM_10006detail8for_each13static_kernelINS2_12policy_hub_t12policy_500_tEmN6thrust24THRUST_300001_SM_1000_NS8cuda_cub20__uninitialized_fill7functorINS7_10device_ptrIxEExEEEEvT0_T1_:
	.zero		920


//--------------------- .nv.constant0._ZN3cub18CUB_300001_SM_10006detail11EmptyKernelIvEEvv --------------------------
	.section	.nv.constant0._ZN3cub18CUB_300001_SM_10006detail11EmptyKernelIvEEvv,"a",@progbits
	.sectionflags	@""
	.align	4
.nv.constant0._ZN3cub18CUB_300001_SM_10006detail11EmptyKernelIvEEvv:
	.zero		896


//--------------------- SYMBOLS --------------------------

	.type		.nv.reservedSmem.offset0,@object
	.size		.nv.reservedSmem.offset0,0x4
	.type		.nv.reservedSmem.cap,@object
	.size		.nv.reservedSmem.cap,0x4
